//
// Generated by NVIDIA NVVM Compiler
//
// Compiler Build ID: CL-36424714
// Cuda compilation tools, release 13.0, V13.0.88
// Based on NVVM 20.0.0
//

.version 9.0
.target sm_100
.address_size 64

	// .globl	_Z14gpuRegionLayerPKfPfS1_jjjjjjS0_

.visible .entry _Z14gpuRegionLayerPKfPfS1_jjjjjjS0_(
	.param .u64 .ptr .align 1 _Z14gpuRegionLayerPKfPfS1_jjjjjjS0__param_0,
	.param .u64 .ptr .align 1 _Z14gpuRegionLayerPKfPfS1_jjjjjjS0__param_1,
	.param .u64 .ptr .align 1 _Z14gpuRegionLayerPKfPfS1_jjjjjjS0__param_2,
	.param .u32 _Z14gpuRegionLayerPKfPfS1_jjjjjjS0__param_3,
	.param .u32 _Z14gpuRegionLayerPKfPfS1_jjjjjjS0__param_4,
	.param .u32 _Z14gpuRegionLayerPKfPfS1_jjjjjjS0__param_5,
	.param .u32 _Z14gpuRegionLayerPKfPfS1_jjjjjjS0__param_6,
	.param .u32 _Z14gpuRegionLayerPKfPfS1_jjjjjjS0__param_7,
	.param .u32 _Z14gpuRegionLayerPKfPfS1_jjjjjjS0__param_8,
	.param .u64 .ptr .align 1 _Z14gpuRegionLayerPKfPfS1_jjjjjjS0__param_9
)
{
	.reg .pred 	%p<100>;
	.reg .b32 	%r<608>;
	.reg .b32 	%f<369>;
	.reg .b64 	%rd<235>;

	ld.param.u32 	%r228, [_Z14gpuRegionLayerPKfPfS1_jjjjjjS0__param_3];
	ld.param.u32 	%r229, [_Z14gpuRegionLayerPKfPfS1_jjjjjjS0__param_4];
	ld.param.u32 	%r230, [_Z14gpuRegionLayerPKfPfS1_jjjjjjS0__param_5];
	ld.param.u32 	%r233, [_Z14gpuRegionLayerPKfPfS1_jjjjjjS0__param_6];
	ld.param.u32 	%r234, [_Z14gpuRegionLayerPKfPfS1_jjjjjjS0__param_8];
	ld.param.u64 	%rd8, [_Z14gpuRegionLayerPKfPfS1_jjjjjjS0__param_9];
	mov.u32 	%r235, %ctaid.x;
	mov.u32 	%r236, %ntid.x;
	mov.u32 	%r237, %tid.x;
	mad.lo.s32 	%r1, %r235, %r236, %r237;
	mov.u32 	%r238, %ctaid.y;
	mov.u32 	%r239, %ntid.y;
	mov.u32 	%r240, %tid.y;
	mad.lo.s32 	%r241, %r238, %r239, %r240;
	mov.u32 	%r242, %ctaid.z;
	mov.u32 	%r243, %ntid.z;
	mov.u32 	%r244, %tid.z;
	mad.lo.s32 	%r3, %r242, %r243, %r244;
	setp.ge.u32 	%p1, %r1, %r230;
	setp.ge.u32 	%p2, %r241, %r233;
	or.pred  	%p3, %p1, %p2;
	setp.ge.u32 	%p4, %r3, %r234;
	or.pred  	%p5, %p3, %p4;
	@%p5 bra 	$L__BB0_53;
	ld.param.u32 	%r504, [_Z14gpuRegionLayerPKfPfS1_jjjjjjS0__param_7];
	ld.param.u64 	%rd230, [_Z14gpuRegionLayerPKfPfS1_jjjjjjS0__param_1];
	ld.param.u64 	%rd226, [_Z14gpuRegionLayerPKfPfS1_jjjjjjS0__param_0];
	cvta.to.global.u64 	%rd9, %rd8;
	mul.lo.s32 	%r4, %r233, %r230;
	mad.lo.s32 	%r5, %r230, %r241, %r1;
	add.s32 	%r245, %r504, 5;
	mul.lo.s32 	%r6, %r245, %r3;
	mad.lo.s32 	%r246, %r6, %r4, %r5;
	cvta.to.global.u64 	%rd10, %rd226;
	mul.wide.u32 	%rd11, %r246, 4;
	add.s64 	%rd12, %rd10, %rd11;
	ld.global.f32 	%f44, [%rd12];
	mul.f32 	%f45, %f44, 0fBFB8AA3B;
	ex2.approx.f32 	%f46, %f45;
	add.f32 	%f47, %f46, 0f3F800000;
	rcp.rn.f32 	%f48, %f47;
	cvt.rn.f32.u32 	%f49, %r1;
	add.f32 	%f50, %f48, %f49;
	cvt.rn.f32.u32 	%f51, %r228;
	mul.f32 	%f52, %f50, %f51;
	cvt.rn.f32.u32 	%f53, %r230;
	div.rn.f32 	%f54, %f52, %f53;
	cvta.to.global.u64 	%rd13, %rd230;
	add.s64 	%rd14, %rd13, %rd11;
	st.global.f32 	[%rd14], %f54;
	add.s32 	%r247, %r246, %r4;
	mul.wide.u32 	%rd15, %r247, 4;
	add.s64 	%rd16, %rd10, %rd15;
	ld.global.f32 	%f55, [%rd16];
	mul.f32 	%f56, %f55, 0fBFB8AA3B;
	ex2.approx.f32 	%f57, %f56;
	add.f32 	%f58, %f57, 0f3F800000;
	rcp.rn.f32 	%f59, %f58;
	cvt.rn.f32.u32 	%f60, %r241;
	add.f32 	%f61, %f59, %f60;
	cvt.rn.f32.u32 	%f62, %r229;
	mul.f32 	%f63, %f61, %f62;
	cvt.rn.f32.u32 	%f64, %r233;
	div.rn.f32 	%f65, %f63, %f64;
	add.s64 	%rd17, %rd13, %rd15;
	st.global.f32 	[%rd17], %f65;
	add.s32 	%r248, %r247, %r4;
	mul.wide.u32 	%rd18, %r248, 4;
	add.s64 	%rd19, %rd10, %rd18;
	ld.global.f32 	%f66, [%rd19];
	mul.f32 	%f67, %f66, 0f3FB8AA3B;
	ex2.approx.f32 	%f68, %f67;
	shl.b32 	%r249, %r3, 1;
	mul.wide.u32 	%rd20, %r249, 4;
	add.s64 	%rd21, %rd9, %rd20;
	ld.global.f32 	%f69, [%rd21];
	mul.f32 	%f70, %f68, %f69;
	mul.f32 	%f71, %f70, %f51;
	div.rn.f32 	%f72, %f71, %f53;
	add.s64 	%rd22, %rd13, %rd18;
	st.global.f32 	[%rd22], %f72;
	add.s32 	%r250, %r248, %r4;
	mul.wide.u32 	%rd23, %r250, 4;
	add.s64 	%rd24, %rd10, %rd23;
	ld.global.f32 	%f73, [%rd24];
	mul.f32 	%f74, %f73, 0f3FB8AA3B;
	ex2.approx.f32 	%f75, %f74;
	ld.global.f32 	%f76, [%rd21+4];
	mul.f32 	%f77, %f75, %f76;
	mul.f32 	%f78, %f77, %f62;
	div.rn.f32 	%f79, %f78, %f64;
	add.s64 	%rd25, %rd13, %rd23;
	st.global.f32 	[%rd25], %f79;
	setp.eq.s32 	%p6, %r504, 0;
	mov.f32 	%f348, 0fFF800000;
	@%p6 bra 	$L__BB0_14;
	ld.param.u32 	%r505, [_Z14gpuRegionLayerPKfPfS1_jjjjjjS0__param_7];
	setp.lt.u32 	%p7, %r505, 16;
	mov.b32 	%r531, 0;
	mov.f32 	%f348, 0fFF800000;
	@%p7 bra 	$L__BB0_5;
	ld.param.u32 	%r506, [_Z14gpuRegionLayerPKfPfS1_jjjjjjS0__param_7];
	and.b32  	%r252, %r506, -16;
	neg.s32 	%r551, %r252;
	add.s32 	%r253, %r6, 6;
	mad.lo.s32 	%r254, %r233, %r253, %r241;
	mad.lo.s32 	%r550, %r230, %r254, %r1;
	add.s32 	%r255, %r6, 7;
	mad.lo.s32 	%r256, %r233, %r255, %r241;
	mad.lo.s32 	%r549, %r230, %r256, %r1;
	add.s32 	%r257, %r6, 8;
	mad.lo.s32 	%r258, %r233, %r257, %r241;
	mad.lo.s32 	%r548, %r230, %r258, %r1;
	add.s32 	%r259, %r6, 9;
	mad.lo.s32 	%r260, %r233, %r259, %r241;
	mad.lo.s32 	%r547, %r230, %r260, %r1;
	add.s32 	%r261, %r6, 10;
	mad.lo.s32 	%r262, %r233, %r261, %r241;
	mad.lo.s32 	%r546, %r230, %r262, %r1;
	add.s32 	%r263, %r6, 11;
	mad.lo.s32 	%r264, %r233, %r263, %r241;
	mad.lo.s32 	%r545, %r230, %r264, %r1;
	add.s32 	%r265, %r6, 12;
	mad.lo.s32 	%r266, %r233, %r265, %r241;
	mad.lo.s32 	%r544, %r230, %r266, %r1;
	add.s32 	%r267, %r6, 13;
	mad.lo.s32 	%r268, %r233, %r267, %r241;
	mad.lo.s32 	%r543, %r230, %r268, %r1;
	add.s32 	%r269, %r6, 14;
	mad.lo.s32 	%r270, %r233, %r269, %r241;
	mad.lo.s32 	%r542, %r230, %r270, %r1;
	add.s32 	%r271, %r6, 15;
	mad.lo.s32 	%r272, %r233, %r271, %r241;
	mad.lo.s32 	%r541, %r230, %r272, %r1;
	add.s32 	%r273, %r6, 16;
	mad.lo.s32 	%r274, %r233, %r273, %r241;
	mad.lo.s32 	%r540, %r230, %r274, %r1;
	add.s32 	%r275, %r6, 17;
	mad.lo.s32 	%r276, %r233, %r275, %r241;
	mad.lo.s32 	%r539, %r230, %r276, %r1;
	add.s32 	%r277, %r6, 18;
	mad.lo.s32 	%r278, %r233, %r277, %r241;
	mad.lo.s32 	%r538, %r230, %r278, %r1;
	add.s32 	%r279, %r6, 19;
	mad.lo.s32 	%r280, %r233, %r279, %r241;
	mad.lo.s32 	%r537, %r230, %r280, %r1;
	add.s32 	%r281, %r6, 20;
	mad.lo.s32 	%r282, %r233, %r281, %r241;
	mad.lo.s32 	%r536, %r230, %r282, %r1;
	add.s32 	%r283, %r6, 5;
	mad.lo.s32 	%r284, %r233, %r283, %r241;
	mad.lo.s32 	%r535, %r230, %r284, %r1;
	mov.f32 	%f348, 0fFF800000;
$L__BB0_4:
	.pragma "nounroll";
	ld.param.u32 	%r507, [_Z14gpuRegionLayerPKfPfS1_jjjjjjS0__param_7];
	ld.param.u64 	%rd227, [_Z14gpuRegionLayerPKfPfS1_jjjjjjS0__param_0];
	and.b32  	%r531, %r507, -16;
	cvta.to.global.u64 	%rd26, %rd227;
	mul.wide.u32 	%rd27, %r535, 4;
	add.s64 	%rd28, %rd26, %rd27;
	ld.global.f32 	%f83, [%rd28];
	cvt.rzi.s32.f32 	%r285, %f83;
	cvt.rn.f32.s32 	%f84, %r285;
	setp.lt.f32 	%p8, %f348, %f84;
	selp.f32 	%f85, %f84, %f348, %p8;
	mul.wide.u32 	%rd29, %r550, 4;
	add.s64 	%rd30, %rd26, %rd29;
	ld.global.f32 	%f86, [%rd30];
	cvt.rzi.s32.f32 	%r286, %f86;
	cvt.rn.f32.s32 	%f87, %r286;
	setp.lt.f32 	%p9, %f85, %f87;
	selp.f32 	%f88, %f87, %f85, %p9;
	mul.wide.u32 	%rd31, %r549, 4;
	add.s64 	%rd32, %rd26, %rd31;
	ld.global.f32 	%f89, [%rd32];
	cvt.rzi.s32.f32 	%r287, %f89;
	cvt.rn.f32.s32 	%f90, %r287;
	setp.lt.f32 	%p10, %f88, %f90;
	selp.f32 	%f91, %f90, %f88, %p10;
	mul.wide.u32 	%rd33, %r548, 4;
	add.s64 	%rd34, %rd26, %rd33;
	ld.global.f32 	%f92, [%rd34];
	cvt.rzi.s32.f32 	%r288, %f92;
	cvt.rn.f32.s32 	%f93, %r288;
	setp.lt.f32 	%p11, %f91, %f93;
	selp.f32 	%f94, %f93, %f91, %p11;
	mul.wide.u32 	%rd35, %r547, 4;
	add.s64 	%rd36, %rd26, %rd35;
	ld.global.f32 	%f95, [%rd36];
	cvt.rzi.s32.f32 	%r289, %f95;
	cvt.rn.f32.s32 	%f96, %r289;
	setp.lt.f32 	%p12, %f94, %f96;
	selp.f32 	%f97, %f96, %f94, %p12;
	mul.wide.u32 	%rd37, %r546, 4;
	add.s64 	%rd38, %rd26, %rd37;
	ld.global.f32 	%f98, [%rd38];
	cvt.rzi.s32.f32 	%r290, %f98;
	cvt.rn.f32.s32 	%f99, %r290;
	setp.lt.f32 	%p13, %f97, %f99;
	selp.f32 	%f100, %f99, %f97, %p13;
	mul.wide.u32 	%rd39, %r545, 4;
	add.s64 	%rd40, %rd26, %rd39;
	ld.global.f32 	%f101, [%rd40];
	cvt.rzi.s32.f32 	%r291, %f101;
	cvt.rn.f32.s32 	%f102, %r291;
	setp.lt.f32 	%p14, %f100, %f102;
	selp.f32 	%f103, %f102, %f100, %p14;
	mul.wide.u32 	%rd41, %r544, 4;
	add.s64 	%rd42, %rd26, %rd41;
	ld.global.f32 	%f104, [%rd42];
	cvt.rzi.s32.f32 	%r292, %f104;
	cvt.rn.f32.s32 	%f105, %r292;
	setp.lt.f32 	%p15, %f103, %f105;
	selp.f32 	%f106, %f105, %f103, %p15;
	mul.wide.u32 	%rd43, %r543, 4;
	add.s64 	%rd44, %rd26, %rd43;
	ld.global.f32 	%f107, [%rd44];
	cvt.rzi.s32.f32 	%r293, %f107;
	cvt.rn.f32.s32 	%f108, %r293;
	setp.lt.f32 	%p16, %f106, %f108;
	selp.f32 	%f109, %f108, %f106, %p16;
	mul.wide.u32 	%rd45, %r542, 4;
	add.s64 	%rd46, %rd26, %rd45;
	ld.global.f32 	%f110, [%rd46];
	cvt.rzi.s32.f32 	%r294, %f110;
	cvt.rn.f32.s32 	%f111, %r294;
	setp.lt.f32 	%p17, %f109, %f111;
	selp.f32 	%f112, %f111, %f109, %p17;
	mul.wide.u32 	%rd47, %r541, 4;
	add.s64 	%rd48, %rd26, %rd47;
	ld.global.f32 	%f113, [%rd48];
	cvt.rzi.s32.f32 	%r295, %f113;
	cvt.rn.f32.s32 	%f114, %r295;
	setp.lt.f32 	%p18, %f112, %f114;
	selp.f32 	%f115, %f114, %f112, %p18;
	mul.wide.u32 	%rd49, %r540, 4;
	add.s64 	%rd50, %rd26, %rd49;
	ld.global.f32 	%f116, [%rd50];
	cvt.rzi.s32.f32 	%r296, %f116;
	cvt.rn.f32.s32 	%f117, %r296;
	setp.lt.f32 	%p19, %f115, %f117;
	selp.f32 	%f118, %f117, %f115, %p19;
	mul.wide.u32 	%rd51, %r539, 4;
	add.s64 	%rd52, %rd26, %rd51;
	ld.global.f32 	%f119, [%rd52];
	cvt.rzi.s32.f32 	%r297, %f119;
	cvt.rn.f32.s32 	%f120, %r297;
	setp.lt.f32 	%p20, %f118, %f120;
	selp.f32 	%f121, %f120, %f118, %p20;
	mul.wide.u32 	%rd53, %r538, 4;
	add.s64 	%rd54, %rd26, %rd53;
	ld.global.f32 	%f122, [%rd54];
	cvt.rzi.s32.f32 	%r298, %f122;
	cvt.rn.f32.s32 	%f123, %r298;
	setp.lt.f32 	%p21, %f121, %f123;
	selp.f32 	%f124, %f123, %f121, %p21;
	mul.wide.u32 	%rd55, %r537, 4;
	add.s64 	%rd56, %rd26, %rd55;
	ld.global.f32 	%f125, [%rd56];
	cvt.rzi.s32.f32 	%r299, %f125;
	cvt.rn.f32.s32 	%f126, %r299;
	setp.lt.f32 	%p22, %f124, %f126;
	selp.f32 	%f127, %f126, %f124, %p22;
	mul.wide.u32 	%rd57, %r536, 4;
	add.s64 	%rd58, %rd26, %rd57;
	ld.global.f32 	%f128, [%rd58];
	cvt.rzi.s32.f32 	%r300, %f128;
	cvt.rn.f32.s32 	%f129, %r300;
	setp.lt.f32 	%p23, %f127, %f129;
	selp.f32 	%f348, %f129, %f127, %p23;
	add.s32 	%r551, %r551, 16;
	shl.b32 	%r301, %r4, 4;
	add.s32 	%r550, %r550, %r301;
	add.s32 	%r549, %r549, %r301;
	add.s32 	%r548, %r548, %r301;
	add.s32 	%r547, %r547, %r301;
	add.s32 	%r546, %r546, %r301;
	add.s32 	%r545, %r545, %r301;
	add.s32 	%r544, %r544, %r301;
	add.s32 	%r543, %r543, %r301;
	add.s32 	%r542, %r542, %r301;
	add.s32 	%r541, %r541, %r301;
	add.s32 	%r540, %r540, %r301;
	add.s32 	%r539, %r539, %r301;
	add.s32 	%r538, %r538, %r301;
	add.s32 	%r537, %r537, %r301;
	add.s32 	%r536, %r536, %r301;
	add.s32 	%r535, %r535, %r301;
	setp.eq.s32 	%p24, %r551, 0;
	@%p24 bra 	$L__BB0_5;
	bra.uni 	$L__BB0_4;
$L__BB0_5:
	ld.param.u32 	%r508, [_Z14gpuRegionLayerPKfPfS1_jjjjjjS0__param_7];
	and.b32  	%r25, %r508, 15;
	setp.eq.s32 	%p25, %r25, 0;
	@%p25 bra 	$L__BB0_14;
	ld.param.u32 	%r509, [_Z14gpuRegionLayerPKfPfS1_jjjjjjS0__param_7];
	ld.param.u64 	%rd228, [_Z14gpuRegionLayerPKfPfS1_jjjjjjS0__param_0];
	cvta.to.global.u64 	%rd1, %rd228;
	add.s32 	%r26, %r6, 5;
	and.b32  	%r27, %r509, 7;
	setp.lt.u32 	%p26, %r25, 8;
	@%p26 bra 	$L__BB0_8;
	add.s32 	%r302, %r26, %r531;
	mad.lo.s32 	%r303, %r302, %r4, %r5;
	mul.wide.u32 	%rd59, %r303, 4;
	add.s64 	%rd60, %rd1, %rd59;
	ld.global.f32 	%f131, [%rd60];
	cvt.rzi.s32.f32 	%r304, %f131;
	cvt.rn.f32.s32 	%f132, %r304;
	setp.lt.f32 	%p27, %f348, %f132;
	selp.f32 	%f133, %f132, %f348, %p27;
	add.s32 	%r305, %r303, %r4;
	mul.wide.u32 	%rd61, %r305, 4;
	add.s64 	%rd62, %rd1, %rd61;
	ld.global.f32 	%f134, [%rd62];
	cvt.rzi.s32.f32 	%r306, %f134;
	cvt.rn.f32.s32 	%f135, %r306;
	setp.lt.f32 	%p28, %f133, %f135;
	selp.f32 	%f136, %f135, %f133, %p28;
	add.s32 	%r307, %r305, %r4;
	mul.wide.u32 	%rd63, %r307, 4;
	add.s64 	%rd64, %rd1, %rd63;
	ld.global.f32 	%f137, [%rd64];
	cvt.rzi.s32.f32 	%r308, %f137;
	cvt.rn.f32.s32 	%f138, %r308;
	setp.lt.f32 	%p29, %f136, %f138;
	selp.f32 	%f139, %f138, %f136, %p29;
	add.s32 	%r309, %r307, %r4;
	mul.wide.u32 	%rd65, %r309, 4;
	add.s64 	%rd66, %rd1, %rd65;
	ld.global.f32 	%f140, [%rd66];
	cvt.rzi.s32.f32 	%r310, %f140;
	cvt.rn.f32.s32 	%f141, %r310;
	setp.lt.f32 	%p30, %f139, %f141;
	selp.f32 	%f142, %f141, %f139, %p30;
	add.s32 	%r311, %r309, %r4;
	mul.wide.u32 	%rd67, %r311, 4;
	add.s64 	%rd68, %rd1, %rd67;
	ld.global.f32 	%f143, [%rd68];
	cvt.rzi.s32.f32 	%r312, %f143;
	cvt.rn.f32.s32 	%f144, %r312;
	setp.lt.f32 	%p31, %f142, %f144;
	selp.f32 	%f145, %f144, %f142, %p31;
	add.s32 	%r313, %r311, %r4;
	mul.wide.u32 	%rd69, %r313, 4;
	add.s64 	%rd70, %rd1, %rd69;
	ld.global.f32 	%f146, [%rd70];
	cvt.rzi.s32.f32 	%r314, %f146;
	cvt.rn.f32.s32 	%f147, %r314;
	setp.lt.f32 	%p32, %f145, %f147;
	selp.f32 	%f148, %f147, %f145, %p32;
	add.s32 	%r315, %r313, %r4;
	mul.wide.u32 	%rd71, %r315, 4;
	add.s64 	%rd72, %rd1, %rd71;
	ld.global.f32 	%f149, [%rd72];
	cvt.rzi.s32.f32 	%r316, %f149;
	cvt.rn.f32.s32 	%f150, %r316;
	setp.lt.f32 	%p33, %f148, %f150;
	selp.f32 	%f151, %f150, %f148, %p33;
	add.s32 	%r317, %r315, %r4;
	mul.wide.u32 	%rd73, %r317, 4;
	add.s64 	%rd74, %rd1, %rd73;
	ld.global.f32 	%f152, [%rd74];
	cvt.rzi.s32.f32 	%r318, %f152;
	cvt.rn.f32.s32 	%f153, %r318;
	setp.lt.f32 	%p34, %f151, %f153;
	selp.f32 	%f348, %f153, %f151, %p34;
	add.s32 	%r531, %r531, 8;
$L__BB0_8:
	setp.eq.s32 	%p35, %r27, 0;
	@%p35 bra 	$L__BB0_14;
	ld.param.u32 	%r510, [_Z14gpuRegionLayerPKfPfS1_jjjjjjS0__param_7];
	and.b32  	%r30, %r510, 3;
	setp.lt.u32 	%p36, %r27, 4;
	@%p36 bra 	$L__BB0_11;
	add.s32 	%r319, %r26, %r531;
	mad.lo.s32 	%r320, %r319, %r4, %r5;
	mul.wide.u32 	%rd75, %r320, 4;
	add.s64 	%rd76, %rd1, %rd75;
	ld.global.f32 	%f155, [%rd76];
	cvt.rzi.s32.f32 	%r321, %f155;
	cvt.rn.f32.s32 	%f156, %r321;
	setp.lt.f32 	%p37, %f348, %f156;
	selp.f32 	%f157, %f156, %f348, %p37;
	add.s32 	%r322, %r320, %r4;
	mul.wide.u32 	%rd77, %r322, 4;
	add.s64 	%rd78, %rd1, %rd77;
	ld.global.f32 	%f158, [%rd78];
	cvt.rzi.s32.f32 	%r323, %f158;
	cvt.rn.f32.s32 	%f159, %r323;
	setp.lt.f32 	%p38, %f157, %f159;
	selp.f32 	%f160, %f159, %f157, %p38;
	add.s32 	%r324, %r322, %r4;
	mul.wide.u32 	%rd79, %r324, 4;
	add.s64 	%rd80, %rd1, %rd79;
	ld.global.f32 	%f161, [%rd80];
	cvt.rzi.s32.f32 	%r325, %f161;
	cvt.rn.f32.s32 	%f162, %r325;
	setp.lt.f32 	%p39, %f160, %f162;
	selp.f32 	%f163, %f162, %f160, %p39;
	add.s32 	%r326, %r324, %r4;
	mul.wide.u32 	%rd81, %r326, 4;
	add.s64 	%rd82, %rd1, %rd81;
	ld.global.f32 	%f164, [%rd82];
	cvt.rzi.s32.f32 	%r327, %f164;
	cvt.rn.f32.s32 	%f165, %r327;
	setp.lt.f32 	%p40, %f163, %f165;
	selp.f32 	%f348, %f165, %f163, %p40;
	add.s32 	%r531, %r531, 4;
$L__BB0_11:
	setp.eq.s32 	%p41, %r30, 0;
	@%p41 bra 	$L__BB0_14;
	add.s32 	%r328, %r531, %r6;
	add.s32 	%r329, %r328, 5;
	mad.lo.s32 	%r330, %r233, %r329, %r241;
	mad.lo.s32 	%r534, %r230, %r330, %r1;
	neg.s32 	%r533, %r30;
$L__BB0_13:
	.pragma "nounroll";
	mul.wide.u32 	%rd83, %r534, 4;
	add.s64 	%rd84, %rd1, %rd83;
	ld.global.f32 	%f166, [%rd84];
	cvt.rzi.s32.f32 	%r331, %f166;
	cvt.rn.f32.s32 	%f167, %r331;
	setp.lt.f32 	%p42, %f348, %f167;
	selp.f32 	%f348, %f167, %f348, %p42;
	add.s32 	%r534, %r534, %r4;
	add.s32 	%r533, %r533, 1;
	setp.ne.s32 	%p43, %r533, 0;
	@%p43 bra 	$L__BB0_13;
$L__BB0_14:
	ld.param.u32 	%r511, [_Z14gpuRegionLayerPKfPfS1_jjjjjjS0__param_7];
	ld.param.u64 	%rd232, [_Z14gpuRegionLayerPKfPfS1_jjjjjjS0__param_2];
	ld.param.u64 	%rd229, [_Z14gpuRegionLayerPKfPfS1_jjjjjjS0__param_0];
	cvta.to.global.u64 	%rd2, %rd232;
	cvta.to.global.u64 	%rd3, %rd229;
	setp.eq.s32 	%p44, %r511, 0;
	mov.f32 	%f356, 0f00000000;
	@%p44 bra 	$L__BB0_26;
	ld.param.u32 	%r512, [_Z14gpuRegionLayerPKfPfS1_jjjjjjS0__param_7];
	setp.lt.u32 	%p45, %r512, 8;
	mov.b32 	%r553, 0;
	mov.f32 	%f356, 0f00000000;
	@%p45 bra 	$L__BB0_18;
	ld.param.u32 	%r513, [_Z14gpuRegionLayerPKfPfS1_jjjjjjS0__param_7];
	and.b32  	%r333, %r513, -8;
	neg.s32 	%r563, %r333;
	add.s32 	%r334, %r6, 6;
	mad.lo.s32 	%r335, %r233, %r334, %r241;
	mad.lo.s32 	%r562, %r230, %r335, %r1;
	add.s32 	%r336, %r6, 7;
	mad.lo.s32 	%r337, %r233, %r336, %r241;
	mad.lo.s32 	%r561, %r230, %r337, %r1;
	add.s32 	%r338, %r6, 8;
	mad.lo.s32 	%r339, %r233, %r338, %r241;
	mad.lo.s32 	%r560, %r230, %r339, %r1;
	add.s32 	%r340, %r6, 9;
	mad.lo.s32 	%r341, %r233, %r340, %r241;
	mad.lo.s32 	%r559, %r230, %r341, %r1;
	add.s32 	%r342, %r6, 10;
	mad.lo.s32 	%r343, %r233, %r342, %r241;
	mad.lo.s32 	%r558, %r230, %r343, %r1;
	add.s32 	%r344, %r6, 11;
	mad.lo.s32 	%r345, %r233, %r344, %r241;
	mad.lo.s32 	%r557, %r230, %r345, %r1;
	add.s32 	%r346, %r6, 12;
	mad.lo.s32 	%r347, %r233, %r346, %r241;
	mad.lo.s32 	%r556, %r230, %r347, %r1;
	add.s32 	%r348, %r6, 5;
	mad.lo.s32 	%r349, %r233, %r348, %r241;
	mad.lo.s32 	%r555, %r230, %r349, %r1;
	mov.f32 	%f356, 0f00000000;
$L__BB0_17:
	.pragma "nounroll";
	ld.param.u32 	%r514, [_Z14gpuRegionLayerPKfPfS1_jjjjjjS0__param_7];
	and.b32  	%r553, %r514, -8;
	mul.wide.u32 	%rd85, %r555, 4;
	add.s64 	%rd86, %rd3, %rd85;
	ld.global.f32 	%f172, [%rd86];
	sub.f32 	%f173, %f172, %f348;
	mul.f32 	%f174, %f173, 0f3FB8AA3B;
	ex2.approx.f32 	%f175, %f174;
	add.f32 	%f176, %f356, %f175;
	add.s64 	%rd87, %rd2, %rd85;
	st.global.f32 	[%rd87], %f175;
	mul.wide.u32 	%rd88, %r562, 4;
	add.s64 	%rd89, %rd3, %rd88;
	ld.global.f32 	%f177, [%rd89];
	sub.f32 	%f178, %f177, %f348;
	mul.f32 	%f179, %f178, 0f3FB8AA3B;
	ex2.approx.f32 	%f180, %f179;
	add.f32 	%f181, %f176, %f180;
	add.s64 	%rd90, %rd2, %rd88;
	st.global.f32 	[%rd90], %f180;
	mul.wide.u32 	%rd91, %r561, 4;
	add.s64 	%rd92, %rd3, %rd91;
	ld.global.f32 	%f182, [%rd92];
	sub.f32 	%f183, %f182, %f348;
	mul.f32 	%f184, %f183, 0f3FB8AA3B;
	ex2.approx.f32 	%f185, %f184;
	add.f32 	%f186, %f181, %f185;
	add.s64 	%rd93, %rd2, %rd91;
	st.global.f32 	[%rd93], %f185;
	mul.wide.u32 	%rd94, %r560, 4;
	add.s64 	%rd95, %rd3, %rd94;
	ld.global.f32 	%f187, [%rd95];
	sub.f32 	%f188, %f187, %f348;
	mul.f32 	%f189, %f188, 0f3FB8AA3B;
	ex2.approx.f32 	%f190, %f189;
	add.f32 	%f191, %f186, %f190;
	add.s64 	%rd96, %rd2, %rd94;
	st.global.f32 	[%rd96], %f190;
	mul.wide.u32 	%rd97, %r559, 4;
	add.s64 	%rd98, %rd3, %rd97;
	ld.global.f32 	%f192, [%rd98];
	sub.f32 	%f193, %f192, %f348;
	mul.f32 	%f194, %f193, 0f3FB8AA3B;
	ex2.approx.f32 	%f195, %f194;
	add.f32 	%f196, %f191, %f195;
	add.s64 	%rd99, %rd2, %rd97;
	st.global.f32 	[%rd99], %f195;
	mul.wide.u32 	%rd100, %r558, 4;
	add.s64 	%rd101, %rd3, %rd100;
	ld.global.f32 	%f197, [%rd101];
	sub.f32 	%f198, %f197, %f348;
	mul.f32 	%f199, %f198, 0f3FB8AA3B;
	ex2.approx.f32 	%f200, %f199;
	add.f32 	%f201, %f196, %f200;
	add.s64 	%rd102, %rd2, %rd100;
	st.global.f32 	[%rd102], %f200;
	mul.wide.u32 	%rd103, %r557, 4;
	add.s64 	%rd104, %rd3, %rd103;
	ld.global.f32 	%f202, [%rd104];
	sub.f32 	%f203, %f202, %f348;
	mul.f32 	%f204, %f203, 0f3FB8AA3B;
	ex2.approx.f32 	%f205, %f204;
	add.f32 	%f206, %f201, %f205;
	add.s64 	%rd105, %rd2, %rd103;
	st.global.f32 	[%rd105], %f205;
	mul.wide.u32 	%rd106, %r556, 4;
	add.s64 	%rd107, %rd3, %rd106;
	ld.global.f32 	%f207, [%rd107];
	sub.f32 	%f208, %f207, %f348;
	mul.f32 	%f209, %f208, 0f3FB8AA3B;
	ex2.approx.f32 	%f210, %f209;
	add.f32 	%f356, %f206, %f210;
	add.s64 	%rd108, %rd2, %rd106;
	st.global.f32 	[%rd108], %f210;
	add.s32 	%r563, %r563, 8;
	shl.b32 	%r350, %r4, 3;
	add.s32 	%r562, %r562, %r350;
	add.s32 	%r561, %r561, %r350;
	add.s32 	%r560, %r560, %r350;
	add.s32 	%r559, %r559, %r350;
	add.s32 	%r558, %r558, %r350;
	add.s32 	%r557, %r557, %r350;
	add.s32 	%r556, %r556, %r350;
	add.s32 	%r555, %r555, %r350;
	setp.eq.s32 	%p46, %r563, 0;
	@%p46 bra 	$L__BB0_18;
	bra.uni 	$L__BB0_17;
$L__BB0_18:
	ld.param.u32 	%r515, [_Z14gpuRegionLayerPKfPfS1_jjjjjjS0__param_7];
	and.b32  	%r84, %r515, 7;
	setp.eq.s32 	%p47, %r84, 0;
	@%p47 bra 	$L__BB0_26;
	ld.param.u32 	%r516, [_Z14gpuRegionLayerPKfPfS1_jjjjjjS0__param_7];
	add.s32 	%r85, %r6, 5;
	and.b32  	%r86, %r516, 3;
	setp.lt.u32 	%p48, %r84, 4;
	@%p48 bra 	$L__BB0_21;
	add.s32 	%r351, %r85, %r553;
	mad.lo.s32 	%r352, %r351, %r4, %r5;
	mul.wide.u32 	%rd109, %r352, 4;
	add.s64 	%rd110, %rd3, %rd109;
	ld.global.f32 	%f212, [%rd110];
	sub.f32 	%f213, %f212, %f348;
	mul.f32 	%f214, %f213, 0f3FB8AA3B;
	ex2.approx.f32 	%f215, %f214;
	add.f32 	%f216, %f356, %f215;
	add.s64 	%rd111, %rd2, %rd109;
	st.global.f32 	[%rd111], %f215;
	add.s32 	%r353, %r352, %r4;
	mul.wide.u32 	%rd112, %r353, 4;
	add.s64 	%rd113, %rd3, %rd112;
	ld.global.f32 	%f217, [%rd113];
	sub.f32 	%f218, %f217, %f348;
	mul.f32 	%f219, %f218, 0f3FB8AA3B;
	ex2.approx.f32 	%f220, %f219;
	add.f32 	%f221, %f216, %f220;
	add.s64 	%rd114, %rd2, %rd112;
	st.global.f32 	[%rd114], %f220;
	add.s32 	%r354, %r353, %r4;
	mul.wide.u32 	%rd115, %r354, 4;
	add.s64 	%rd116, %rd3, %rd115;
	ld.global.f32 	%f222, [%rd116];
	sub.f32 	%f223, %f222, %f348;
	mul.f32 	%f224, %f223, 0f3FB8AA3B;
	ex2.approx.f32 	%f225, %f224;
	add.f32 	%f226, %f221, %f225;
	add.s64 	%rd117, %rd2, %rd115;
	st.global.f32 	[%rd117], %f225;
	add.s32 	%r355, %r354, %r4;
	mul.wide.u32 	%rd118, %r355, 4;
	add.s64 	%rd119, %rd3, %rd118;
	ld.global.f32 	%f227, [%rd119];
	sub.f32 	%f228, %f227, %f348;
	mul.f32 	%f229, %f228, 0f3FB8AA3B;
	ex2.approx.f32 	%f230, %f229;
	add.f32 	%f356, %f226, %f230;
	add.s64 	%rd120, %rd2, %rd118;
	st.global.f32 	[%rd120], %f230;
	add.s32 	%r553, %r553, 4;
$L__BB0_21:
	setp.eq.s32 	%p49, %r86, 0;
	@%p49 bra 	$L__BB0_26;
	setp.eq.s32 	%p50, %r86, 1;
	@%p50 bra 	$L__BB0_24;
	add.s32 	%r356, %r85, %r553;
	mad.lo.s32 	%r357, %r356, %r4, %r5;
	mul.wide.u32 	%rd121, %r357, 4;
	add.s64 	%rd122, %rd3, %rd121;
	ld.global.f32 	%f232, [%rd122];
	sub.f32 	%f233, %f232, %f348;
	mul.f32 	%f234, %f233, 0f3FB8AA3B;
	ex2.approx.f32 	%f235, %f234;
	add.f32 	%f236, %f356, %f235;
	add.s64 	%rd123, %rd2, %rd121;
	st.global.f32 	[%rd123], %f235;
	add.s32 	%r358, %r357, %r4;
	mul.wide.u32 	%rd124, %r358, 4;
	add.s64 	%rd125, %rd3, %rd124;
	ld.global.f32 	%f237, [%rd125];
	sub.f32 	%f238, %f237, %f348;
	mul.f32 	%f239, %f238, 0f3FB8AA3B;
	ex2.approx.f32 	%f240, %f239;
	add.f32 	%f356, %f236, %f240;
	add.s64 	%rd126, %rd2, %rd124;
	st.global.f32 	[%rd126], %f240;
	add.s32 	%r553, %r553, 2;
$L__BB0_24:
	ld.param.u32 	%r517, [_Z14gpuRegionLayerPKfPfS1_jjjjjjS0__param_7];
	and.b32  	%r359, %r517, 1;
	setp.eq.b32 	%p51, %r359, 1;
	not.pred 	%p52, %p51;
	@%p52 bra 	$L__BB0_26;
	add.s32 	%r360, %r85, %r553;
	mad.lo.s32 	%r361, %r360, %r4, %r5;
	mul.wide.u32 	%rd127, %r361, 4;
	add.s64 	%rd128, %rd3, %rd127;
	ld.global.f32 	%f241, [%rd128];
	sub.f32 	%f242, %f241, %f348;
	mul.f32 	%f243, %f242, 0f3FB8AA3B;
	ex2.approx.f32 	%f244, %f243;
	add.f32 	%f356, %f356, %f244;
	add.s64 	%rd129, %rd2, %rd127;
	st.global.f32 	[%rd129], %f244;
$L__BB0_26:
	ld.param.u32 	%r518, [_Z14gpuRegionLayerPKfPfS1_jjjjjjS0__param_7];
	setp.eq.s32 	%p53, %r518, 0;
	@%p53 bra 	$L__BB0_38;
	ld.param.u32 	%r519, [_Z14gpuRegionLayerPKfPfS1_jjjjjjS0__param_7];
	and.b32  	%r91, %r519, 7;
	setp.lt.u32 	%p54, %r519, 8;
	mov.b32 	%r574, 0;
	@%p54 bra 	$L__BB0_30;
	ld.param.u32 	%r520, [_Z14gpuRegionLayerPKfPfS1_jjjjjjS0__param_7];
	and.b32  	%r363, %r520, -8;
	neg.s32 	%r572, %r363;
	add.s32 	%r364, %r6, 6;
	mad.lo.s32 	%r365, %r233, %r364, %r241;
	mad.lo.s32 	%r571, %r230, %r365, %r1;
	add.s32 	%r366, %r6, 7;
	mad.lo.s32 	%r367, %r233, %r366, %r241;
	mad.lo.s32 	%r570, %r230, %r367, %r1;
	add.s32 	%r368, %r6, 8;
	mad.lo.s32 	%r369, %r233, %r368, %r241;
	mad.lo.s32 	%r569, %r230, %r369, %r1;
	add.s32 	%r370, %r6, 9;
	mad.lo.s32 	%r371, %r233, %r370, %r241;
	mad.lo.s32 	%r568, %r230, %r371, %r1;
	add.s32 	%r372, %r6, 10;
	mad.lo.s32 	%r373, %r233, %r372, %r241;
	mad.lo.s32 	%r567, %r230, %r373, %r1;
	add.s32 	%r374, %r6, 11;
	mad.lo.s32 	%r375, %r233, %r374, %r241;
	mad.lo.s32 	%r566, %r230, %r375, %r1;
	add.s32 	%r376, %r6, 12;
	mad.lo.s32 	%r377, %r233, %r376, %r241;
	mad.lo.s32 	%r565, %r230, %r377, %r1;
	add.s32 	%r378, %r6, 5;
	mad.lo.s32 	%r379, %r233, %r378, %r241;
	mad.lo.s32 	%r564, %r230, %r379, %r1;
$L__BB0_29:
	.pragma "nounroll";
	ld.param.u32 	%r521, [_Z14gpuRegionLayerPKfPfS1_jjjjjjS0__param_7];
	and.b32  	%r574, %r521, -8;
	mul.wide.u32 	%rd130, %r564, 4;
	add.s64 	%rd131, %rd2, %rd130;
	ld.global.f32 	%f245, [%rd131];
	div.rn.f32 	%f246, %f245, %f356;
	st.global.f32 	[%rd131], %f246;
	mul.wide.u32 	%rd132, %r571, 4;
	add.s64 	%rd133, %rd2, %rd132;
	ld.global.f32 	%f247, [%rd133];
	div.rn.f32 	%f248, %f247, %f356;
	st.global.f32 	[%rd133], %f248;
	mul.wide.u32 	%rd134, %r570, 4;
	add.s64 	%rd135, %rd2, %rd134;
	ld.global.f32 	%f249, [%rd135];
	div.rn.f32 	%f250, %f249, %f356;
	st.global.f32 	[%rd135], %f250;
	mul.wide.u32 	%rd136, %r569, 4;
	add.s64 	%rd137, %rd2, %rd136;
	ld.global.f32 	%f251, [%rd137];
	div.rn.f32 	%f252, %f251, %f356;
	st.global.f32 	[%rd137], %f252;
	mul.wide.u32 	%rd138, %r568, 4;
	add.s64 	%rd139, %rd2, %rd138;
	ld.global.f32 	%f253, [%rd139];
	div.rn.f32 	%f254, %f253, %f356;
	st.global.f32 	[%rd139], %f254;
	mul.wide.u32 	%rd140, %r567, 4;
	add.s64 	%rd141, %rd2, %rd140;
	ld.global.f32 	%f255, [%rd141];
	div.rn.f32 	%f256, %f255, %f356;
	st.global.f32 	[%rd141], %f256;
	mul.wide.u32 	%rd142, %r566, 4;
	add.s64 	%rd143, %rd2, %rd142;
	ld.global.f32 	%f257, [%rd143];
	div.rn.f32 	%f258, %f257, %f356;
	st.global.f32 	[%rd143], %f258;
	mul.wide.u32 	%rd144, %r565, 4;
	add.s64 	%rd145, %rd2, %rd144;
	ld.global.f32 	%f259, [%rd145];
	div.rn.f32 	%f260, %f259, %f356;
	st.global.f32 	[%rd145], %f260;
	add.s32 	%r572, %r572, 8;
	shl.b32 	%r380, %r4, 3;
	add.s32 	%r571, %r571, %r380;
	add.s32 	%r570, %r570, %r380;
	add.s32 	%r569, %r569, %r380;
	add.s32 	%r568, %r568, %r380;
	add.s32 	%r567, %r567, %r380;
	add.s32 	%r566, %r566, %r380;
	add.s32 	%r565, %r565, %r380;
	add.s32 	%r564, %r564, %r380;
	setp.ne.s32 	%p55, %r572, 0;
	@%p55 bra 	$L__BB0_29;
$L__BB0_30:
	setp.eq.s32 	%p56, %r91, 0;
	@%p56 bra 	$L__BB0_38;
	ld.param.u32 	%r522, [_Z14gpuRegionLayerPKfPfS1_jjjjjjS0__param_7];
	add.s32 	%r140, %r6, 5;
	and.b32  	%r141, %r522, 3;
	setp.lt.u32 	%p57, %r91, 4;
	@%p57 bra 	$L__BB0_33;
	add.s32 	%r381, %r140, %r574;
	mad.lo.s32 	%r382, %r381, %r4, %r5;
	mul.wide.u32 	%rd146, %r382, 4;
	add.s64 	%rd147, %rd2, %rd146;
	ld.global.f32 	%f261, [%rd147];
	div.rn.f32 	%f262, %f261, %f356;
	st.global.f32 	[%rd147], %f262;
	add.s32 	%r383, %r382, %r4;
	mul.wide.u32 	%rd148, %r383, 4;
	add.s64 	%rd149, %rd2, %rd148;
	ld.global.f32 	%f263, [%rd149];
	div.rn.f32 	%f264, %f263, %f356;
	st.global.f32 	[%rd149], %f264;
	add.s32 	%r384, %r383, %r4;
	mul.wide.u32 	%rd150, %r384, 4;
	add.s64 	%rd151, %rd2, %rd150;
	ld.global.f32 	%f265, [%rd151];
	div.rn.f32 	%f266, %f265, %f356;
	st.global.f32 	[%rd151], %f266;
	add.s32 	%r385, %r384, %r4;
	mul.wide.u32 	%rd152, %r385, 4;
	add.s64 	%rd153, %rd2, %rd152;
	ld.global.f32 	%f267, [%rd153];
	div.rn.f32 	%f268, %f267, %f356;
	st.global.f32 	[%rd153], %f268;
	add.s32 	%r574, %r574, 4;
$L__BB0_33:
	setp.eq.s32 	%p58, %r141, 0;
	@%p58 bra 	$L__BB0_38;
	setp.eq.s32 	%p59, %r141, 1;
	@%p59 bra 	$L__BB0_36;
	add.s32 	%r386, %r140, %r574;
	mad.lo.s32 	%r387, %r386, %r4, %r5;
	mul.wide.u32 	%rd154, %r387, 4;
	add.s64 	%rd155, %rd2, %rd154;
	ld.global.f32 	%f269, [%rd155];
	div.rn.f32 	%f270, %f269, %f356;
	st.global.f32 	[%rd155], %f270;
	add.s32 	%r388, %r387, %r4;
	mul.wide.u32 	%rd156, %r388, 4;
	add.s64 	%rd157, %rd2, %rd156;
	ld.global.f32 	%f271, [%rd157];
	div.rn.f32 	%f272, %f271, %f356;
	st.global.f32 	[%rd157], %f272;
	add.s32 	%r574, %r574, 2;
$L__BB0_36:
	ld.param.u32 	%r523, [_Z14gpuRegionLayerPKfPfS1_jjjjjjS0__param_7];
	and.b32  	%r389, %r523, 1;
	setp.eq.b32 	%p60, %r389, 1;
	not.pred 	%p61, %p60;
	@%p61 bra 	$L__BB0_38;
	add.s32 	%r390, %r140, %r574;
	mad.lo.s32 	%r391, %r390, %r4, %r5;
	mul.wide.u32 	%rd158, %r391, 4;
	add.s64 	%rd159, %rd2, %rd158;
	ld.global.f32 	%f273, [%rd159];
	div.rn.f32 	%f274, %f273, %f356;
	st.global.f32 	[%rd159], %f274;
$L__BB0_38:
	ld.param.u32 	%r524, [_Z14gpuRegionLayerPKfPfS1_jjjjjjS0__param_7];
	setp.eq.s32 	%p62, %r524, 0;
	mad.lo.s32 	%r392, %r6, %r4, %r5;
	add.s32 	%r393, %r392, %r4;
	add.s32 	%r394, %r393, %r4;
	add.s32 	%r395, %r394, %r4;
	add.s32 	%r146, %r395, %r4;
	mul.wide.u32 	%rd160, %r146, 4;
	add.s64 	%rd161, %rd3, %rd160;
	ld.global.f32 	%f277, [%rd161];
	mul.f32 	%f278, %f277, 0fBFB8AA3B;
	ex2.approx.f32 	%f279, %f278;
	add.f32 	%f26, %f279, 0f3F800000;
	mov.f32 	%f368, 0fBF800000;
	mov.f32 	%f366, 0f00000000;
	@%p62 bra 	$L__BB0_52;
	ld.param.u32 	%r525, [_Z14gpuRegionLayerPKfPfS1_jjjjjjS0__param_7];
	setp.lt.u32 	%p63, %r525, 16;
	mov.f32 	%f366, 0f00000000;
	mov.b32 	%r607, -1;
	mov.b32 	%r598, 0;
	@%p63 bra 	$L__BB0_42;
	add.s32 	%r401, %r6, 6;
	mad.lo.s32 	%r402, %r233, %r401, %r241;
	mad.lo.s32 	%r591, %r230, %r402, %r1;
	add.s32 	%r403, %r6, 7;
	mad.lo.s32 	%r404, %r233, %r403, %r241;
	mad.lo.s32 	%r590, %r230, %r404, %r1;
	add.s32 	%r405, %r6, 8;
	mad.lo.s32 	%r406, %r233, %r405, %r241;
	mad.lo.s32 	%r589, %r230, %r406, %r1;
	add.s32 	%r407, %r6, 9;
	mad.lo.s32 	%r408, %r233, %r407, %r241;
	mad.lo.s32 	%r588, %r230, %r408, %r1;
	add.s32 	%r409, %r6, 10;
	mad.lo.s32 	%r410, %r233, %r409, %r241;
	mad.lo.s32 	%r587, %r230, %r410, %r1;
	add.s32 	%r411, %r6, 11;
	mad.lo.s32 	%r412, %r233, %r411, %r241;
	mad.lo.s32 	%r586, %r230, %r412, %r1;
	add.s32 	%r413, %r6, 12;
	mad.lo.s32 	%r414, %r233, %r413, %r241;
	mad.lo.s32 	%r585, %r230, %r414, %r1;
	add.s32 	%r415, %r6, 13;
	mad.lo.s32 	%r416, %r233, %r415, %r241;
	mad.lo.s32 	%r584, %r230, %r416, %r1;
	add.s32 	%r417, %r6, 14;
	mad.lo.s32 	%r418, %r233, %r417, %r241;
	mad.lo.s32 	%r583, %r230, %r418, %r1;
	add.s32 	%r419, %r6, 15;
	mad.lo.s32 	%r420, %r233, %r419, %r241;
	mad.lo.s32 	%r582, %r230, %r420, %r1;
	add.s32 	%r421, %r6, 16;
	mad.lo.s32 	%r422, %r233, %r421, %r241;
	mad.lo.s32 	%r581, %r230, %r422, %r1;
	add.s32 	%r423, %r6, 17;
	mad.lo.s32 	%r424, %r233, %r423, %r241;
	mad.lo.s32 	%r580, %r230, %r424, %r1;
	add.s32 	%r425, %r6, 18;
	mad.lo.s32 	%r426, %r233, %r425, %r241;
	mad.lo.s32 	%r579, %r230, %r426, %r1;
	add.s32 	%r427, %r6, 19;
	mad.lo.s32 	%r428, %r233, %r427, %r241;
	mad.lo.s32 	%r578, %r230, %r428, %r1;
	add.s32 	%r429, %r6, 20;
	mad.lo.s32 	%r430, %r233, %r429, %r241;
	mad.lo.s32 	%r577, %r230, %r430, %r1;
	add.s32 	%r431, %r6, 5;
	mad.lo.s32 	%r432, %r233, %r431, %r241;
	mad.lo.s32 	%r576, %r230, %r432, %r1;
	mov.f32 	%f366, 0f00000000;
	mov.b32 	%r607, -1;
	mov.b32 	%r592, 0;
$L__BB0_41:
	.pragma "nounroll";
	ld.param.u32 	%r526, [_Z14gpuRegionLayerPKfPfS1_jjjjjjS0__param_7];
	ld.param.u64 	%rd233, [_Z14gpuRegionLayerPKfPfS1_jjjjjjS0__param_2];
	cvta.to.global.u64 	%rd162, %rd233;
	mul.wide.u32 	%rd163, %r576, 4;
	add.s64 	%rd164, %rd162, %rd163;
	ld.global.f32 	%f283, [%rd164];
	setp.gt.f32 	%p64, %f283, %f366;
	selp.f32 	%f284, %f283, %f366, %p64;
	selp.b32 	%r433, %r592, %r607, %p64;
	mul.wide.u32 	%rd165, %r591, 4;
	add.s64 	%rd166, %rd162, %rd165;
	ld.global.f32 	%f285, [%rd166];
	setp.gt.f32 	%p65, %f285, %f284;
	selp.f32 	%f286, %f285, %f284, %p65;
	add.s32 	%r434, %r592, 1;
	selp.b32 	%r435, %r434, %r433, %p65;
	mul.wide.u32 	%rd167, %r590, 4;
	add.s64 	%rd168, %rd162, %rd167;
	ld.global.f32 	%f287, [%rd168];
	setp.gt.f32 	%p66, %f287, %f286;
	selp.f32 	%f288, %f287, %f286, %p66;
	add.s32 	%r436, %r592, 2;
	selp.b32 	%r437, %r436, %r435, %p66;
	mul.wide.u32 	%rd169, %r589, 4;
	add.s64 	%rd170, %rd162, %rd169;
	ld.global.f32 	%f289, [%rd170];
	setp.gt.f32 	%p67, %f289, %f288;
	selp.f32 	%f290, %f289, %f288, %p67;
	add.s32 	%r438, %r592, 3;
	selp.b32 	%r439, %r438, %r437, %p67;
	mul.wide.u32 	%rd171, %r588, 4;
	add.s64 	%rd172, %rd162, %rd171;
	ld.global.f32 	%f291, [%rd172];
	setp.gt.f32 	%p68, %f291, %f290;
	selp.f32 	%f292, %f291, %f290, %p68;
	add.s32 	%r440, %r592, 4;
	selp.b32 	%r441, %r440, %r439, %p68;
	mul.wide.u32 	%rd173, %r587, 4;
	add.s64 	%rd174, %rd162, %rd173;
	ld.global.f32 	%f293, [%rd174];
	setp.gt.f32 	%p69, %f293, %f292;
	selp.f32 	%f294, %f293, %f292, %p69;
	add.s32 	%r442, %r592, 5;
	selp.b32 	%r443, %r442, %r441, %p69;
	mul.wide.u32 	%rd175, %r586, 4;
	add.s64 	%rd176, %rd162, %rd175;
	ld.global.f32 	%f295, [%rd176];
	setp.gt.f32 	%p70, %f295, %f294;
	selp.f32 	%f296, %f295, %f294, %p70;
	add.s32 	%r444, %r592, 6;
	selp.b32 	%r445, %r444, %r443, %p70;
	mul.wide.u32 	%rd177, %r585, 4;
	add.s64 	%rd178, %rd162, %rd177;
	ld.global.f32 	%f297, [%rd178];
	setp.gt.f32 	%p71, %f297, %f296;
	selp.f32 	%f298, %f297, %f296, %p71;
	add.s32 	%r446, %r592, 7;
	selp.b32 	%r447, %r446, %r445, %p71;
	mul.wide.u32 	%rd179, %r584, 4;
	add.s64 	%rd180, %rd162, %rd179;
	ld.global.f32 	%f299, [%rd180];
	setp.gt.f32 	%p72, %f299, %f298;
	selp.f32 	%f300, %f299, %f298, %p72;
	add.s32 	%r448, %r592, 8;
	selp.b32 	%r449, %r448, %r447, %p72;
	mul.wide.u32 	%rd181, %r583, 4;
	add.s64 	%rd182, %rd162, %rd181;
	ld.global.f32 	%f301, [%rd182];
	setp.gt.f32 	%p73, %f301, %f300;
	selp.f32 	%f302, %f301, %f300, %p73;
	add.s32 	%r450, %r592, 9;
	selp.b32 	%r451, %r450, %r449, %p73;
	mul.wide.u32 	%rd183, %r582, 4;
	add.s64 	%rd184, %rd162, %rd183;
	ld.global.f32 	%f303, [%rd184];
	setp.gt.f32 	%p74, %f303, %f302;
	selp.f32 	%f304, %f303, %f302, %p74;
	add.s32 	%r452, %r592, 10;
	selp.b32 	%r453, %r452, %r451, %p74;
	mul.wide.u32 	%rd185, %r581, 4;
	add.s64 	%rd186, %rd162, %rd185;
	ld.global.f32 	%f305, [%rd186];
	setp.gt.f32 	%p75, %f305, %f304;
	selp.f32 	%f306, %f305, %f304, %p75;
	add.s32 	%r454, %r592, 11;
	selp.b32 	%r455, %r454, %r453, %p75;
	mul.wide.u32 	%rd187, %r580, 4;
	add.s64 	%rd188, %rd162, %rd187;
	ld.global.f32 	%f307, [%rd188];
	setp.gt.f32 	%p76, %f307, %f306;
	selp.f32 	%f308, %f307, %f306, %p76;
	add.s32 	%r456, %r592, 12;
	selp.b32 	%r457, %r456, %r455, %p76;
	mul.wide.u32 	%rd189, %r579, 4;
	add.s64 	%rd190, %rd162, %rd189;
	ld.global.f32 	%f309, [%rd190];
	setp.gt.f32 	%p77, %f309, %f308;
	selp.f32 	%f310, %f309, %f308, %p77;
	add.s32 	%r458, %r592, 13;
	selp.b32 	%r459, %r458, %r457, %p77;
	mul.wide.u32 	%rd191, %r578, 4;
	add.s64 	%rd192, %rd162, %rd191;
	ld.global.f32 	%f311, [%rd192];
	setp.gt.f32 	%p78, %f311, %f310;
	selp.f32 	%f312, %f311, %f310, %p78;
	add.s32 	%r460, %r592, 14;
	selp.b32 	%r461, %r460, %r459, %p78;
	mul.wide.u32 	%rd193, %r577, 4;
	add.s64 	%rd194, %rd162, %rd193;
	ld.global.f32 	%f313, [%rd194];
	setp.gt.f32 	%p79, %f313, %f312;
	selp.f32 	%f366, %f313, %f312, %p79;
	add.s32 	%r462, %r592, 15;
	selp.b32 	%r607, %r462, %r461, %p79;
	shl.b32 	%r463, %r4, 4;
	add.s32 	%r591, %r591, %r463;
	add.s32 	%r590, %r590, %r463;
	add.s32 	%r589, %r589, %r463;
	add.s32 	%r588, %r588, %r463;
	add.s32 	%r587, %r587, %r463;
	add.s32 	%r586, %r586, %r463;
	add.s32 	%r585, %r585, %r463;
	add.s32 	%r584, %r584, %r463;
	add.s32 	%r583, %r583, %r463;
	add.s32 	%r582, %r582, %r463;
	add.s32 	%r581, %r581, %r463;
	add.s32 	%r580, %r580, %r463;
	add.s32 	%r579, %r579, %r463;
	add.s32 	%r578, %r578, %r463;
	add.s32 	%r577, %r577, %r463;
	add.s32 	%r576, %r576, %r463;
	add.s32 	%r592, %r592, 16;
	and.b32  	%r598, %r526, -16;
	setp.ne.s32 	%p80, %r592, %r598;
	@%p80 bra 	$L__BB0_41;
$L__BB0_42:
	ld.param.u32 	%r527, [_Z14gpuRegionLayerPKfPfS1_jjjjjjS0__param_7];
	and.b32  	%r203, %r527, 15;
	setp.eq.s32 	%p81, %r203, 0;
	@%p81 bra 	$L__BB0_51;
	ld.param.u32 	%r528, [_Z14gpuRegionLayerPKfPfS1_jjjjjjS0__param_7];
	ld.param.u64 	%rd234, [_Z14gpuRegionLayerPKfPfS1_jjjjjjS0__param_2];
	cvta.to.global.u64 	%rd4, %rd234;
	add.s32 	%r204, %r6, 5;
	and.b32  	%r205, %r528, 7;
	setp.lt.u32 	%p82, %r203, 8;
	@%p82 bra 	$L__BB0_45;
	add.s32 	%r465, %r204, %r598;
	mad.lo.s32 	%r466, %r465, %r4, %r5;
	mul.wide.u32 	%rd195, %r466, 4;
	add.s64 	%rd196, %rd4, %rd195;
	ld.global.f32 	%f315, [%rd196];
	setp.gt.f32 	%p83, %f315, %f366;
	selp.f32 	%f316, %f315, %f366, %p83;
	selp.b32 	%r467, %r598, %r607, %p83;
	add.s32 	%r468, %r598, 1;
	add.s32 	%r469, %r466, %r4;
	mul.wide.u32 	%rd197, %r469, 4;
	add.s64 	%rd198, %rd4, %rd197;
	ld.global.f32 	%f317, [%rd198];
	setp.gt.f32 	%p84, %f317, %f316;
	selp.f32 	%f318, %f317, %f316, %p84;
	selp.b32 	%r470, %r468, %r467, %p84;
	add.s32 	%r471, %r598, 2;
	add.s32 	%r472, %r469, %r4;
	mul.wide.u32 	%rd199, %r472, 4;
	add.s64 	%rd200, %rd4, %rd199;
	ld.global.f32 	%f319, [%rd200];
	setp.gt.f32 	%p85, %f319, %f318;
	selp.f32 	%f320, %f319, %f318, %p85;
	selp.b32 	%r473, %r471, %r470, %p85;
	add.s32 	%r474, %r598, 3;
	add.s32 	%r475, %r472, %r4;
	mul.wide.u32 	%rd201, %r475, 4;
	add.s64 	%rd202, %rd4, %rd201;
	ld.global.f32 	%f321, [%rd202];
	setp.gt.f32 	%p86, %f321, %f320;
	selp.f32 	%f322, %f321, %f320, %p86;
	selp.b32 	%r476, %r474, %r473, %p86;
	add.s32 	%r477, %r598, 4;
	add.s32 	%r478, %r475, %r4;
	mul.wide.u32 	%rd203, %r478, 4;
	add.s64 	%rd204, %rd4, %rd203;
	ld.global.f32 	%f323, [%rd204];
	setp.gt.f32 	%p87, %f323, %f322;
	selp.f32 	%f324, %f323, %f322, %p87;
	selp.b32 	%r479, %r477, %r476, %p87;
	add.s32 	%r480, %r598, 5;
	add.s32 	%r481, %r478, %r4;
	mul.wide.u32 	%rd205, %r481, 4;
	add.s64 	%rd206, %rd4, %rd205;
	ld.global.f32 	%f325, [%rd206];
	setp.gt.f32 	%p88, %f325, %f324;
	selp.f32 	%f326, %f325, %f324, %p88;
	selp.b32 	%r482, %r480, %r479, %p88;
	add.s32 	%r483, %r598, 6;
	add.s32 	%r484, %r481, %r4;
	mul.wide.u32 	%rd207, %r484, 4;
	add.s64 	%rd208, %rd4, %rd207;
	ld.global.f32 	%f327, [%rd208];
	setp.gt.f32 	%p89, %f327, %f326;
	selp.f32 	%f328, %f327, %f326, %p89;
	selp.b32 	%r485, %r483, %r482, %p89;
	add.s32 	%r486, %r598, 7;
	add.s32 	%r487, %r484, %r4;
	mul.wide.u32 	%rd209, %r487, 4;
	add.s64 	%rd210, %rd4, %rd209;
	ld.global.f32 	%f329, [%rd210];
	setp.gt.f32 	%p90, %f329, %f328;
	selp.f32 	%f366, %f329, %f328, %p90;
	selp.b32 	%r607, %r486, %r485, %p90;
	add.s32 	%r598, %r598, 8;
$L__BB0_45:
	setp.eq.s32 	%p91, %r205, 0;
	@%p91 bra 	$L__BB0_51;
	ld.param.u32 	%r529, [_Z14gpuRegionLayerPKfPfS1_jjjjjjS0__param_7];
	and.b32  	%r211, %r529, 3;
	setp.lt.u32 	%p92, %r205, 4;
	@%p92 bra 	$L__BB0_48;
	add.s32 	%r489, %r204, %r598;
	mad.lo.s32 	%r490, %r489, %r4, %r5;
	mul.wide.u32 	%rd211, %r490, 4;
	add.s64 	%rd212, %rd4, %rd211;
	ld.global.f32 	%f331, [%rd212];
	setp.gt.f32 	%p93, %f331, %f366;
	selp.f32 	%f332, %f331, %f366, %p93;
	selp.b32 	%r491, %r598, %r607, %p93;
	add.s32 	%r492, %r598, 1;
	add.s32 	%r493, %r490, %r4;
	mul.wide.u32 	%rd213, %r493, 4;
	add.s64 	%rd214, %rd4, %rd213;
	ld.global.f32 	%f333, [%rd214];
	setp.gt.f32 	%p94, %f333, %f332;
	selp.f32 	%f334, %f333, %f332, %p94;
	selp.b32 	%r494, %r492, %r491, %p94;
	add.s32 	%r495, %r598, 2;
	add.s32 	%r496, %r493, %r4;
	mul.wide.u32 	%rd215, %r496, 4;
	add.s64 	%rd216, %rd4, %rd215;
	ld.global.f32 	%f335, [%rd216];
	setp.gt.f32 	%p95, %f335, %f334;
	selp.f32 	%f336, %f335, %f334, %p95;
	selp.b32 	%r497, %r495, %r494, %p95;
	add.s32 	%r498, %r598, 3;
	add.s32 	%r499, %r496, %r4;
	mul.wide.u32 	%rd217, %r499, 4;
	add.s64 	%rd218, %rd4, %rd217;
	ld.global.f32 	%f337, [%rd218];
	setp.gt.f32 	%p96, %f337, %f336;
	selp.f32 	%f366, %f337, %f336, %p96;
	selp.b32 	%r607, %r498, %r497, %p96;
	add.s32 	%r598, %r598, 4;
$L__BB0_48:
	setp.eq.s32 	%p97, %r211, 0;
	@%p97 bra 	$L__BB0_51;
	add.s32 	%r500, %r598, %r6;
	add.s32 	%r501, %r500, 5;
	mad.lo.s32 	%r502, %r233, %r501, %r241;
	mad.lo.s32 	%r604, %r230, %r502, %r1;
	neg.s32 	%r603, %r211;
$L__BB0_50:
	.pragma "nounroll";
	mul.wide.u32 	%rd219, %r604, 4;
	add.s64 	%rd220, %rd4, %rd219;
	ld.global.f32 	%f338, [%rd220];
	setp.gt.f32 	%p98, %f338, %f366;
	selp.f32 	%f366, %f338, %f366, %p98;
	selp.b32 	%r607, %r598, %r607, %p98;
	add.s32 	%r598, %r598, 1;
	add.s32 	%r604, %r604, %r4;
	add.s32 	%r603, %r603, 1;
	setp.ne.s32 	%p99, %r603, 0;
	@%p99 bra 	$L__BB0_50;
$L__BB0_51:
	cvt.rn.f32.s32 	%f368, %r607;
$L__BB0_52:
	ld.param.u64 	%rd231, [_Z14gpuRegionLayerPKfPfS1_jjjjjjS0__param_1];
	rcp.rn.f32 	%f339, %f26;
	mul.f32 	%f340, %f339, %f366;
	cvta.to.global.u64 	%rd221, %rd231;
	mul.wide.u32 	%rd222, %r146, 4;
	add.s64 	%rd223, %rd221, %rd222;
	st.global.f32 	[%rd223], %f340;
	add.s32 	%r503, %r146, %r4;
	mul.wide.u32 	%rd224, %r503, 4;
	add.s64 	%rd225, %rd221, %rd224;
	st.global.f32 	[%rd225], %f368;
$L__BB0_53:
	ret;

}


// ===== COMPILED SASS (sm_100) =====

	.target	sm_100

	.elftype	@"ET_EXEC"


//--------------------- .note.nv.tkinfo           --------------------------
	.section	.note.nv.tkinfo,"",@"SHT_NOTE"
	.sectionflags	@"SHF_NOTE_NV_TKINFO"
	.tkinfo
        /*0018*/ 	.word	0x00000002
        /*0030*/ 	.string	""
        /*0030*/ 	.string	"ptxas"
        /*0030*/ 	.string	"Cuda compilation tools, release 13.0, V13.0.88"
        /*0030*/ 	.string	"Build cuda_13.0.r13.0/compiler.36424714_0"
        /*0030*/ 	.string	"-arch sm_100 -m 64 "



//--------------------- .note.nv.cuinfo           --------------------------
	.section	.note.nv.cuinfo,"",@"SHT_NOTE"
	.sectionflags	@"SHF_NOTE_NV_CUINFO"
        /*0018*/ 	.short	0x0002
        /*001a*/ 	.short	0x0064
        /*001c*/ 	.short	0x0082
	.zero		2


//--------------------- .nv.info                  --------------------------
	.section	.nv.info,"",@"SHT_CUDA_INFO"
	.align	4


	//----- nvinfo : EIATTR_REGCOUNT
	.align		4
        /*0000*/ 	.byte	0x04, 0x2f
        /*0002*/ 	.short	(.L_1 - .L_0)
	.align		4
.L_0:
        /*0004*/ 	.word	index@(_Z14gpuRegionLayerPKfPfS1_jjjjjjS0_)
        /*0008*/ 	.word	0x00000028


	//----- nvinfo : EIATTR_FRAME_SIZE
	.align		4
.L_1:
        /*000c*/ 	.byte	0x04, 0x11
        /*000e*/ 	.short	(.L_3 - .L_2)
	.align		4
.L_2:
        /*0010*/ 	.word	index@($__internal_1_$__cuda_sm3x_div_rn_noftz_f32_slowpath)
        /*0014*/ 	.word	0x00000000


	//----- nvinfo : EIATTR_FRAME_SIZE
	.align		4
.L_3:
        /*0018*/ 	.byte	0x04, 0x11
        /*001a*/ 	.short	(.L_5 - .L_4)
	.align		4
.L_4:
        /*001c*/ 	.word	index@($__internal_0_$__cuda_sm20_rcp_rn_f32_slowpath)
        /*0020*/ 	.word	0x00000000


	//----- nvinfo : EIATTR_FRAME_SIZE
	.align		4
.L_5:
        /*0024*/ 	.byte	0x04, 0x11
        /*0026*/ 	.short	(.L_7 - .L_6)
	.align		4
.L_6:
        /*0028*/ 	.word	index@(_Z14gpuRegionLayerPKfPfS1_jjjjjjS0_)
        /*002c*/ 	.word	0x00000000


	//----- nvinfo : EIATTR_MIN_STACK_SIZE
	.align		4
.L_7:
        /*0030*/ 	.byte	0x04, 0x12
        /*0032*/ 	.short	(.L_9 - .L_8)
	.align		4
.L_8:
        /*0034*/ 	.word	index@(_Z14gpuRegionLayerPKfPfS1_jjjjjjS0_)
        /*0038*/ 	.word	0x00000000
.L_9:


//--------------------- .nv.compat                --------------------------
	.section	.nv.compat,"",@"SHT_CUDA_COMPAT_INFO"
	.align	4
        /*0000*/ 	.byte	0x02, 0x09, 0x00, 0x00, 0x02, 0x02, 0x01, 0x00, 0x02, 0x05, 0x05, 0x00, 0x03, 0x07, 0x01, 0x01
        /*0010*/ 	.byte	0x02, 0x03, 0x00, 0x00, 0x02, 0x06, 0x01, 0x00, 0x04, 0x0b, 0x08, 0x00, 0x01, 0x00, 0x00, 0x00
        /*0020*/ 	.byte	0x00, 0x00, 0x00, 0x00


//--------------------- .nv.info._Z14gpuRegionLayerPKfPfS1_jjjjjjS0_ --------------------------
	.section	.nv.info._Z14gpuRegionLayerPKfPfS1_jjjjjjS0_,"",@"SHT_CUDA_INFO"
	.sectionflags	@""
	.align	4


	//----- nvinfo : EIATTR_CUDA_API_VERSION
	.align		4
        /*0000*/ 	.byte	0x04, 0x37
        /*0002*/ 	.short	(.L_11 - .L_10)
.L_10:
        /*0004*/ 	.word	0x00000082


	//----- nvinfo : EIATTR_KPARAM_INFO
	.align		4
.L_11:
        /*0008*/ 	.byte	0x04, 0x17
        /*000a*/ 	.short	(.L_13 - .L_12)
.L_12:
        /*000c*/ 	.word	0x00000000
        /*0010*/ 	.short	0x0009
        /*0012*/ 	.short	0x0030
        /*0014*/ 	.byte	0x00, 0xf5, 0x21, 0x00


	//----- nvinfo : EIATTR_KPARAM_INFO
	.align		4
.L_13:
        /*0018*/ 	.byte	0x04, 0x17
        /*001a*/ 	.short	(.L_15 - .L_14)
.L_14:
        /*001c*/ 	.word	0x00000000
        /*0020*/ 	.short	0x0008
        /*0022*/ 	.short	0x002c
        /*0024*/ 	.byte	0x00, 0xf0, 0x11, 0x00


	//----- nvinfo : EIATTR_KPARAM_INFO
	.align		4
.L_15:
        /*0028*/ 	.byte	0x04, 0x17
        /*002a*/ 	.short	(.L_17 - .L_16)
.L_16:
        /*002c*/ 	.word	0x00000000
        /*0030*/ 	.short	0x0007
        /*0032*/ 	.short	0x0028
        /*0034*/ 	.byte	0x00, 0xf0, 0x11, 0x00


	//----- nvinfo : EIATTR_KPARAM_INFO
	.align		4
.L_17:
        /*0038*/ 	.byte	0x04, 0x17
        /*003a*/ 	.short	(.L_19 - .L_18)
.L_18:
        /*003c*/ 	.word	0x00000000
        /*0040*/ 	.short	0x0006
        /*0042*/ 	.short	0x0024
        /*0044*/ 	.byte	0x00, 0xf0, 0x11, 0x00


	//----- nvinfo : EIATTR_KPARAM_INFO
	.align		4
.L_19:
        /*0048*/ 	.byte	0x04, 0x17
        /*004a*/ 	.short	(.L_21 - .L_20)
.L_20:
        /*004c*/ 	.word	0x00000000
        /*0050*/ 	.short	0x0005
        /*0052*/ 	.short	0x0020
        /*0054*/ 	.byte	0x00, 0xf0, 0x11, 0x00


	//----- nvinfo : EIATTR_KPARAM_INFO
	.align		4
.L_21:
        /*0058*/ 	.byte	0x04, 0x17
        /*005a*/ 	.short	(.L_23 - .L_22)
.L_22:
        /*005c*/ 	.word	0x00000000
        /*0060*/ 	.short	0x0004
        /*0062*/ 	.short	0x001c
        /*0064*/ 	.byte	0x00, 0xf0, 0x11, 0x00


	//----- nvinfo : EIATTR_KPARAM_INFO
	.align		4
.L_23:
        /*0068*/ 	.byte	0x04, 0x17
        /*006a*/ 	.short	(.L_25 - .L_24)
.L_24:
        /*006c*/ 	.word	0x00000000
        /*0070*/ 	.short	0x0003
        /*0072*/ 	.short	0x0018
        /*0074*/ 	.byte	0x00, 0xf0, 0x11, 0x00


	//----- nvinfo : EIATTR_KPARAM_INFO
	.align		4
.L_25:
        /*0078*/ 	.byte	0x04, 0x17
        /*007a*/ 	.short	(.L_27 - .L_26)
.L_26:
        /*007c*/ 	.word	0x00000000
        /*0080*/ 	.short	0x0002
        /*0082*/ 	.short	0x0010
        /*0084*/ 	.byte	0x00, 0xf5, 0x21, 0x00


	//----- nvinfo : EIATTR_KPARAM_INFO
	.align		4
.L_27:
        /*0088*/ 	.byte	0x04, 0x17
        /*008a*/ 	.short	(.L_29 - .L_28)
.L_28:
        /*008c*/ 	.word	0x00000000
        /*0090*/ 	.short	0x0001
        /*0092*/ 	.short	0x0008
        /*0094*/ 	.byte	0x00, 0xf5, 0x21, 0x00


	//----- nvinfo : EIATTR_KPARAM_INFO
	.align		4
.L_29:
        /*0098*/ 	.byte	0x04, 0x17
        /*009a*/ 	.short	(.L_31 - .L_30)
.L_30:
        /*009c*/ 	.word	0x00000000
        /*00a0*/ 	.short	0x0000
        /*00a2*/ 	.short	0x0000
        /*00a4*/ 	.byte	0x00, 0xf5, 0x21, 0x00


	//----- nvinfo : EIATTR_SPARSE_MMA_MASK
	.align		4
.L_31:
        /*00a8*/ 	.byte	0x03, 0x50
        /*00aa*/ 	.short	0x0000


	//----- nvinfo : EIATTR_MAXREG_COUNT
	.align		4
        /*00ac*/ 	.byte	0x03, 0x1b
        /*00ae*/ 	.short	0x00ff


	//----- nvinfo : EIATTR_MERCURY_ISA_VERSION
	.align		4
        /*00b0*/ 	.byte	0x03, 0x5f
        /*00b2*/ 	.short	0x0101


	//----- nvinfo : EIATTR_VRC_CTA_INIT_COUNT
	.align		4
        /*00b4*/ 	.byte	0x02, 0x4a
	.zero		1
	.zero		1


	//----- nvinfo : EIATTR_EXIT_INSTR_OFFSETS
	.align		4
        /*00b8*/ 	.byte	0x04, 0x1c
        /*00ba*/ 	.short	(.L_33 - .L_32)


	//   ....[0]....
.L_32:
        /*00bc*/ 	.word	0x00000120


	//   ....[1]....
        /*00c0*/ 	.word	0x00005580


	//----- nvinfo : EIATTR_CRS_STACK_SIZE
	.align		4
.L_33:
        /*00c4*/ 	.byte	0x04, 0x1e
        /*00c6*/ 	.short	(.L_35 - .L_34)
.L_34:
        /*00c8*/ 	.word	0x00000000


	//----- nvinfo : EIATTR_CBANK_PARAM_SIZE
	.align		4
.L_35:
        /*00cc*/ 	.byte	0x03, 0x19
        /*00ce*/ 	.short	0x0038


	//----- nvinfo : EIATTR_PARAM_CBANK
	.align		4
        /*00d0*/ 	.byte	0x04, 0x0a
        /*00d2*/ 	.short	(.L_37 - .L_36)
	.align		4
.L_36:
        /*00d4*/ 	.word	index@(.nv.constant0._Z14gpuRegionLayerPKfPfS1_jjjjjjS0_)
        /*00d8*/ 	.short	0x0380
        /*00da*/ 	.short	0x0038


	//----- nvinfo : EIATTR_SW_WAR
	.align		4
.L_37:
        /*00dc*/ 	.byte	0x04, 0x36
        /*00de*/ 	.short	(.L_39 - .L_38)
.L_38:
        /*00e0*/ 	.word	0x00000008
.L_39:


//--------------------- .nv.callgraph             --------------------------
	.section	.nv.callgraph,"",@"SHT_CUDA_CALLGRAPH"
	.align	4
	.sectionentsize	8
	.align		4
        /*0000*/ 	.word	0x00000000
	.align		4
        /*0004*/ 	.word	0xffffffff
	.align		4
        /*0008*/ 	.word	0x00000000
	.align		4
        /*000c*/ 	.word	0xfffffffe
	.align		4
        /*0010*/ 	.word	0x00000000
	.align		4
        /*0014*/ 	.word	0xfffffffd
	.align		4
        /*0018*/ 	.word	0x00000000
	.align		4
        /*001c*/ 	.word	0xfffffffc


//--------------------- .text._Z14gpuRegionLayerPKfPfS1_jjjjjjS0_ --------------------------
	.section	.text._Z14gpuRegionLayerPKfPfS1_jjjjjjS0_,"ax",@progbits
	.align	128
        .global         _Z14gpuRegionLayerPKfPfS1_jjjjjjS0_
        .type           _Z14gpuRegionLayerPKfPfS1_jjjjjjS0_,@function
        .size           _Z14gpuRegionLayerPKfPfS1_jjjjjjS0_,(.L_x_87 - _Z14gpuRegionLayerPKfPfS1_jjjjjjS0_)
        .other          _Z14gpuRegionLayerPKfPfS1_jjjjjjS0_,@"STO_CUDA_ENTRY STV_DEFAULT"
_Z14gpuRegionLayerPKfPfS1_jjjjjjS0_:
.text._Z14gpuRegionLayerPKfPfS1_jjjjjjS0_:
[----:B------:R-:W-:Y:S01]  /*0000*/  LDC R1, c[0x0][0x37c] ;  /* 0x0000df00ff017b82 */ /* 0x000fe20000000800 */
[----:B------:R-:W0:Y:S07]  /*0010*/  S2R R3, SR_TID.Y ;  /* 0x0000000000037919 */ /* 0x000e2e0000002200 */
[----:B------:R-:W1:Y:S01]  /*0020*/  LDC R15, c[0x0][0x360] ;  /* 0x0000d800ff0f7b82 */ /* 0x000e620000000800 */
[----:B------:R-:W2:Y:S01]  /*0030*/  LDCU UR7, c[0x0][0x3ac] ;  /* 0x00007580ff0777ac */ /* 0x000ea20008000800 */
[----:B------:R-:W1:Y:S01]  /*0040*/  S2R R0, SR_TID.X ;  /* 0x0000000000007919 */ /* 0x000e620000002100 */
[----:B------:R-:W3:Y:S05]  /*0050*/  S2R R5, SR_TID.Z ;  /* 0x0000000000057919 */ /* 0x000eea0000002300 */
[----:B------:R-:W0:Y:S08]  /*0060*/  S2UR UR5, SR_CTAID.Y ;  /* 0x00000000000579c3 */ /* 0x000e300000002600 */
[----:B------:R-:W0:Y:S08]  /*0070*/  LDC R22, c[0x0][0x364] ;  /* 0x0000d900ff167b82 */ /* 0x000e300000000800 */
[----:B------:R-:W1:Y:S08]  /*0080*/  S2UR UR4, SR_CTAID.X ;  /* 0x00000000000479c3 */ /* 0x000e700000002500 */
[----:B------:R-:W4:Y:S08]  /*0090*/  LDC.64 R6, c[0x0][0x3a0] ;  /* 0x0000e800ff067b82 */ /* 0x000f300000000a00 */
[----:B------:R-:W3:Y:S01]  /*00a0*/  S2UR UR6, SR_CTAID.Z ;  /* 0x00000000000679c3 */ /* 0x000ee20000002700 */
[----:B0-----:R-:W-:-:S07]  /*00b0*/  IMAD R22, R22, UR5, R3 ;  /* 0x0000000516167c24 */ /* 0x001fce000f8e0203 */
[----:B------:R-:W3:Y:S01]  /*00c0*/  LDC R10, c[0x0][0x368] ;  /* 0x0000da00ff0a7b82 */ /* 0x000ee20000000800 */
[----:B-1----:R-:W-:Y:S01]  /*00d0*/  IMAD R15, R15, UR4, R0 ;  /* 0x000000040f0f7c24 */ /* 0x002fe2000f8e0200 */
[----:B----4-:R-:W-:-:S04]  /*00e0*/  ISETP.GE.U32.AND P0, PT, R22, R7, PT ;  /* 0x000000071600720c */ /* 0x010fc80003f06070 */
[----:B------:R-:W-:Y:S01]  /*00f0*/  ISETP.GE.U32.OR P0, PT, R15, R6, P0 ;  /* 0x000000060f00720c */ /* 0x000fe20000706470 */
[----:B---3--:R-:W-:-:S05]  /*0100*/  IMAD R10, R10, UR6, R5 ;  /* 0x000000060a0a7c24 */ /* 0x008fca000f8e0205 */
[----:B--2---:R-:W-:-:S13]  /*0110*/  ISETP.GE.U32.OR P0, PT, R10, UR7, P0 ;  /* 0x000000070a007c0c */ /* 0x004fda0008706470 */
[----:B------:R-:W-:Y:S05]  /*0120*/  @P0 EXIT ;  /* 0x000000000000094d */ /* 0x000fea0003800000 */
[----:B------:R-:W0:Y:S01]  /*0130*/  LDCU UR4, c[0x0][0x3a8] ;  /* 0x00007500ff0477ac */ /* 0x000e220008000800 */
[----:B------:R-:W1:Y:S01]  /*0140*/  LDC.64 R2, c[0x0][0x380] ;  /* 0x0000e000ff027b82 */ /* 0x000e620000000a00 */
[-C--:B------:R-:W-:Y:S01]  /*0150*/  IMAD R14, R7, R6.reuse, RZ ;  /* 0x00000006070e7224 */ /* 0x080fe200078e02ff */
[----:B------:R-:W2:Y:S01]  /*0160*/  LDCU.64 UR6, c[0x0][0x358] ;  /* 0x00006b00ff0677ac */ /* 0x000ea20008000a00 */
[----:B------:R-:W-:Y:S01]  /*0170*/  IMAD R13, R22, R6, R15 ;  /* 0x00000006160d7224 */ /* 0x000fe200078e020f */
[----:B0-----:R-:W-:-:S06]  /*0180*/  UIADD3 UR4, UPT, UPT, UR4, 0x5, URZ ;  /* 0x0000000504047890 */ /* 0x001fcc000fffe0ff */
[----:B------:R-:W-:-:S04]  /*0190*/  IMAD R12, R10, UR4, RZ ;  /* 0x000000040a0c7c24 */ /* 0x000fc8000f8e02ff */
[----:B------:R-:W-:-:S04]  /*01a0*/  IMAD R5, R14, R12, R13 ;  /* 0x0000000c0e057224 */ /* 0x000fc800078e020d */
[----:B-1----:R-:W-:-:S06]  /*01b0*/  IMAD.WIDE.U32 R2, R5, 0x4, R2 ;  /* 0x0000000405027825 */ /* 0x002fcc00078e0002 */
[----:B--2---:R-:W2:Y:S01]  /*01c0*/  LDG.E R2, desc[UR6][R2.64] ;  /* 0x0000000602027981 */ /* 0x004ea2000c1e1900 */
[----:B------:R-:W-:Y:S01]  /*01d0*/  BSSY.RECONVERGENT B0, `(.L_x_0) ;  /* 0x0000013000007945 */ /* 0x000fe20003800200 */
[----:B--2---:R-:W-:-:S05]  /*01e0*/  FMUL R0, R2, -1.4426950216293334961 ;  /* 0xbfb8aa3b02007820 */ /* 0x004fca0000400000 */
[----:B------:R-:W-:-:S13]  /*01f0*/  FSETP.GEU.AND P0, PT, R0, -126, PT ;  /* 0xc2fc00000000780b */ /* 0x000fda0003f0e000 */
[----:B------:R-:W-:-:S04]  /*0200*/  @!P0 FMUL R0, R0, 0.5 ;  /* 0x3f00000000008820 */ /* 0x000fc80000400000 */
[----:B------:R-:W0:Y:S02]  /*0210*/  MUFU.EX2 R4, R0 ;  /* 0x0000000000047308 */ /* 0x000e240000000800 */
[----:B0-----:R-:W-:-:S04]  /*0220*/  @!P0 FMUL R4, R4, R4 ;  /* 0x0000000404048220 */ /* 0x001fc80000400000 */
[----:B------:R-:W-:-:S05]  /*0230*/  FADD R0, R4, 1 ;  /* 0x3f80000004007421 */ /* 0x000fca0000000000 */
[----:B------:R-:W-:-:S04]  /*0240*/  IADD3 R4, PT, PT, R0, 0x1800000, RZ ;  /* 0x0180000000047810 */ /* 0x000fc80007ffe0ff */
[----:B------:R-:W-:-:S04]  /*0250*/  LOP3.LUT R4, R4, 0x7f800000, RZ, 0xc0, !PT ;  /* 0x7f80000004047812 */ /* 0x000fc800078ec0ff */
[----:B------:R-:W-:-:S13]  /*0260*/  ISETP.GT.U32.AND P0, PT, R4, 0x1ffffff, PT ;  /* 0x01ffffff0400780c */ /* 0x000fda0003f04070 */
[----:B------:R-:W-:Y:S05]  /*0270*/  @P0 BRA `(.L_x_1) ;  /* 0x0000000000100947 */ /* 0x000fea0003800000 */
[----:B------:R-:W-:-:S07]  /*0280*/  MOV R4, 0x2a0 ;  /* 0x000002a000047802 */ /* 0x000fce0000000f00 */
[----:B------:R-:W-:Y:S05]  /*0290*/  CALL.REL.NOINC `($__internal_0_$__cuda_sm20_rcp_rn_f32_slowpath) ;  /* 0x0000005000bc7944 */ /* 0x000fea0003c00000 */
[----:B------:R-:W-:Y:S01]  /*02a0*/  MOV R2, R6 ;  /* 0x0000000600027202 */ /* 0x000fe20000000f00 */
[----:B------:R-:W-:Y:S06]  /*02b0*/  BRA `(.L_x_2) ;  /* 0x0000000000107947 */ /* 0x000fec0003800000 */
.L_x_1:
[----:B------:R-:W0:Y:S02]  /*02c0*/  MUFU.RCP R3, R0 ;  /* 0x0000000000037308 */ /* 0x000e240000001000 */
[----:B0-----:R-:W-:-:S04]  /*02d0*/  FFMA R2, R0, R3, -1 ;  /* 0xbf80000000027423 */ /* 0x001fc80000000003 */
[----:B------:R-:W-:-:S04]  /*02e0*/  FADD.FTZ R2, -R2, -RZ ;  /* 0x800000ff02027221 */ /* 0x000fc80000010100 */
[----:B------:R-:W-:-:S07]  /*02f0*/  FFMA R2, R3, R2, R3 ;  /* 0x0000000203027223 */ /* 0x000fce0000000003 */
.L_x_2:
[----:B------:R-:W-:Y:S05]  /*0300*/  BSYNC.RECONVERGENT B0 ;  /* 0x0000000000007941 */ /* 0x000fea0003800200 */
.L_x_0:
[----:B------:R-:W0:Y:S01]  /*0310*/  LDCU UR4, c[0x0][0x3a0] ;  /* 0x00007400ff0477ac */ /* 0x000e220008000800 */
[----:B------:R-:W-:Y:S01]  /*0320*/  I2FP.F32.U32 R3, R15 ;  /* 0x0000000f00037245 */ /* 0x000fe20000201000 */
[----:B------:R-:W-:Y:S04]  /*0330*/  BSSY.RECONVERGENT B2, `(.L_x_3) ;  /* 0x0000011000027945 */ /* 0x000fe80003800200 */
[----:B------:R-:W-:Y:S01]  /*0340*/  FADD R2, R3, R2 ;  /* 0x0000000203027221 */ /* 0x000fe20000000000 */
[----:B0-----:R-:W-:Y:S01]  /*0350*/  I2FP.F32.U32 R8, UR4 ;  /* 0x0000000400087c45 */ /* 0x001fe20008201000 */
[----:B------:R-:W0:Y:S03]  /*0360*/  LDCU UR4, c[0x0][0x398] ;  /* 0x00007300ff0477ac */ /* 0x000e260008000800 */
[----:B------:R-:W1:Y:S01]  /*0370*/  MUFU.RCP R7, R8 ;  /* 0x0000000800077308 */ /* 0x000e620000001000 */
[----:B0-----:R-:W-:Y:S01]  /*0380*/  I2FP.F32.U32 R9, UR4 ;  /* 0x0000000400097c45 */ /* 0x001fe20008201000 */
[----:B-1----:R-:W-:-:S04]  /*0390*/  FFMA R0, -R8, R7, 1 ;  /* 0x3f80000008007423 */ /* 0x002fc80000000107 */
[----:B------:R-:W-:Y:S01]  /*03a0*/  FMUL R3, R2, R9 ;  /* 0x0000000902037220 */ /* 0x000fe20000400000 */
[----:B------:R-:W-:-:S03]  /*03b0*/  FFMA R0, R7, R0, R7 ;  /* 0x0000000007007223 */ /* 0x000fc60000000007 */
[----:B------:R-:W0:Y:S01]  /*03c0*/  FCHK P0, R3, R8 ;  /* 0x0000000803007302 */ /* 0x000e220000000000 */
[----:B------:R-:W-:-:S04]  /*03d0*/  FFMA R7, R3, R0, RZ ;  /* 0x0000000003077223 */ /* 0x000fc800000000ff */
[----:B------:R-:W-:-:S04]  /*03e0*/  FFMA R2, -R8, R7, R3 ;  /* 0x0000000708027223 */ /* 0x000fc80000000103 */
[----:B------:R-:W-:Y:S01]  /*03f0*/  FFMA R0, R0, R2, R7 ;  /* 0x0000000200007223 */ /* 0x000fe20000000007 */
[----:B0-----:R-:W-:Y:S06]  /*0400*/  @!P0 BRA `(.L_x_4) ;  /* 0x00000000000c8947 */ /* 0x001fec0003800000 */
[----:B------:R-:W-:Y:S02]  /*0410*/  MOV R0, R8 ;  /* 0x0000000800007202 */ /* 0x000fe40000000f00 */
[----:B------:R-:W-:-:S07]  /*0420*/  MOV R24, 0x440 ;  /* 0x0000044000187802 */ /* 0x000fce0000000f00 */
[----:B------:R-:W-:Y:S05]  /*0430*/  CALL.REL.NOINC `($__internal_1_$__cuda_sm3x_div_rn_noftz_f32_slowpath) ;  /* 0x0000005400287944 */ /* 0x000fea0003c00000 */
.L_x_4:
[----:B------:R-:W-:Y:S05]  /*0440*/  BSYNC.RECONVERGENT B2 ;  /* 0x0000000000027941 */ /* 0x000fea0003800200 */
.L_x_3:
[----:B------:R-:W0:Y:S01]  /*0450*/  LDC.64 R2, c[0x0][0x388] ;  /* 0x0000e200ff027b82 */ /* 0x000e220000000a00 */
[----:B------:R-:W-:-:S07]  /*0460*/  IADD3 R7, PT, PT, R14, R5, RZ ;  /* 0x000000050e077210 */ /* 0x000fce0007ffe0ff */
[----:B------:R-:W1:Y:S01]  /*0470*/  LDC.64 R16, c[0x0][0x380] ;  /* 0x0000e000ff107b82 */ /* 0x000e620000000a00 */
[----:B0-----:R-:W-:-:S05]  /*0480*/  IMAD.WIDE.U32 R2, R5, 0x4, R2 ;  /* 0x0000000405027825 */ /* 0x001fca00078e0002 */
[----:B------:R0:W-:Y:S01]  /*0490*/  STG.E desc[UR6][R2.64], R0 ;  /* 0x0000000002007986 */ /* 0x0001e2000c101906 */
[----:B-1----:R-:W-:-:S06]  /*04a0*/  IMAD.WIDE.U32 R4, R7, 0x4, R16 ;  /* 0x0000000407047825 */ /* 0x002fcc00078e0010 */
[----:B------:R-:W2:Y:S01]  /*04b0*/  LDG.E R4, desc[UR6][R4.64] ;  /* 0x0000000604047981 */ /* 0x000ea2000c1e1900 */
[----:B------:R-:W-:Y:S01]  /*04c0*/  BSSY.RECONVERGENT B0, `(.L_x_5) ;  /* 0x0000014000007945 */ /* 0x000fe20003800200 */
[----:B--2---:R-:W-:-:S05]  /*04d0*/  FMUL R6, R4, -1.4426950216293334961 ;  /* 0xbfb8aa3b04067820 */ /* 0x004fca0000400000 */
[----:B------:R-:W-:-:S13]  /*04e0*/  FSETP.GEU.AND P0, PT, R6, -126, PT ;  /* 0xc2fc00000600780b */ /* 0x000fda0003f0e000 */
[----:B------:R-:W-:-:S04]  /*04f0*/  @!P0 FMUL R6, R6, 0.5 ;  /* 0x3f00000006068820 */ /* 0x000fc80000400000 */
[----:B------:R-:W1:Y:S02]  /*0500*/  MUFU.EX2 R11, R6 ;  /* 0x00000006000b7308 */ /* 0x000e640000000800 */
[----:B-1----:R-:W-:-:S04]  /*0510*/  @!P0 FMUL R11, R11, R11 ;  /* 0x0000000b0b0b8220 */ /* 0x002fc80000400000 */
[----:B------:R-:W-:-:S05]  /*0520*/  FADD R11, R11, 1 ;  /* 0x3f8000000b0b7421 */ /* 0x000fca0000000000 */
[----:B------:R-:W-:-:S04]  /*0530*/  IADD3 R16, PT, PT, R11, 0x1800000, RZ ;  /* 0x018000000b107810 */ /* 0x000fc80007ffe0ff */
[----:B------:R-:W-:-:S04]  /*0540*/  LOP3.LUT R16, R16, 0x7f800000, RZ, 0xc0, !PT ;  /* 0x7f80000010107812 */ /* 0x000fc800078ec0ff */
[----:B------:R-:W-:-:S13]  /*0550*/  ISETP.GT.U32.AND P0, PT, R16, 0x1ffffff, PT ;  /* 0x01ffffff1000780c */ /* 0x000fda0003f04070 */
[----:B0-----:R-:W-:Y:S05]  /*0560*/  @P0 BRA `(.L_x_6) ;  /* 0x0000000000140947 */ /* 0x001fea0003800000 */
[----:B------:R-:W-:Y:S01]  /*0570*/  IMAD.MOV.U32 R0, RZ, RZ, R11 ;  /* 0x000000ffff007224 */ /* 0x000fe200078e000b */
[----:B------:R-:W-:-:S07]  /*0580*/  MOV R4, 0x5a0 ;  /* 0x000005a000047802 */ /* 0x000fce0000000f00 */
[----:B------:R-:W-:Y:S05]  /*0590*/  CALL.REL.NOINC `($__internal_0_$__cuda_sm20_rcp_rn_f32_slowpath) ;  /* 0x0000004c00fc7944 */ /* 0x000fea0003c00000 */
[----:B------:R-:W-:Y:S01]  /*05a0*/  MOV R0, R6 ;  /* 0x0000000600007202 */ /* 0x000fe20000000f00 */
[----:B------:R-:W-:Y:S06]  /*05b0*/  BRA `(.L_x_7) ;  /* 0x0000000000107947 */ /* 0x000fec0003800000 */
.L_x_6:
[----:B------:R-:W0:Y:S02]  /*05c0*/  MUFU.RCP R0, R11 ;  /* 0x0000000b00007308 */ /* 0x000e240000001000 */
[----:B0-----:R-:W-:-:S04]  /*05d0*/  FFMA R2, R11, R0, -1 ;  /* 0xbf8000000b027423 */ /* 0x001fc80000000000 */
[----:B------:R-:W-:-:S04]  /*05e0*/  FADD.FTZ R3, -R2, -RZ ;  /* 0x800000ff02037221 */ /* 0x000fc80000010100 */
[----:B------:R-:W-:-:S07]  /*05f0*/  FFMA R0, R0, R3, R0 ;  /* 0x0000000300007223 */ /* 0x000fce0000000000 */
.L_x_7:
[----:B------:R-:W-:Y:S05]  /*0600*/  BSYNC.RECONVERGENT B0 ;  /* 0x0000000000007941 */ /* 0x000fea0003800200 */
.L_x_5:
        /* <DEDUP_REMOVED lines=19> */
.L_x_9:
[----:B------:R-:W-:Y:S05]  /*0740*/  BSYNC.RECONVERGENT B2 ;  /* 0x0000000000027941 */ /* 0x000fea0003800200 */
.L_x_8:
[----:B------:R-:W0:Y:S01]  /*0750*/  LDC.64 R2, c[0x0][0x388] ;  /* 0x0000e200ff027b82 */ /* 0x000e220000000a00 */
[----:B------:R-:W-:-:S07]  /*0760*/  IADD3 R5, PT, PT, R14, R7, RZ ;  /* 0x000000070e057210 */ /* 0x000fce0007ffe0ff */
[----:B------:R-:W1:Y:S08]  /*0770*/  LDC.64 R16, c[0x0][0x380] ;  /* 0x0000e000ff107b82 */ /* 0x000e700000000a00 */
[----:B------:R-:W2:Y:S01]  /*0780*/  LDC.64 R18, c[0x0][0x3b0] ;  /* 0x0000ec00ff127b82 */ /* 0x000ea20000000a00 */
[----:B0-----:R-:W-:-:S05]  /*0790*/  IMAD.WIDE.U32 R2, R7, 0x4, R2 ;  /* 0x0000000407027825 */ /* 0x001fca00078e0002 */
[----:B------:R0:W-:Y:S01]  /*07a0*/  STG.E desc[UR6][R2.64], R0 ;  /* 0x0000000002007986 */ /* 0x0001e2000c101906 */
[----:B-1----:R-:W-:-:S06]  /*07b0*/  IMAD.WIDE.U32 R16, R5, 0x4, R16 ;  /* 0x0000000405107825 */ /* 0x002fcc00078e0010 */
[----:B------:R-:W3:Y:S01]  /*07c0*/  LDG.E R16, desc[UR6][R16.64] ;  /* 0x0000000610107981 */ /* 0x000ee2000c1e1900 */
[----:B------:R-:W-:-:S05]  /*07d0*/  SHF.L.U32 R11, R10, 0x1, RZ ;  /* 0x000000010a0b7819 */ /* 0x000fca00000006ff */
[----:B--2---:R-:W-:-:S05]  /*07e0*/  IMAD.WIDE.U32 R10, R11, 0x4, R18 ;  /* 0x000000040b0a7825 */ /* 0x004fca00078e0012 */
[----:B------:R-:W2:Y:S01]  /*07f0*/  LDG.E R19, desc[UR6][R10.64] ;  /* 0x000000060a137981 */ /* 0x000ea2000c1e1900 */
[----:B------:R-:W0:Y:S01]  /*0800*/  MUFU.RCP R21, R8 ;  /* 0x0000000800157308 */ /* 0x000e220000001000 */
[----:B------:R-:W-:Y:S01]  /*0810*/  BSSY.RECONVERGENT B2, `(.L_x_10) ;  /* 0x0000012000027945 */ /* 0x000fe20003800200 */
[----:B0-----:R-:W-:-:S04]  /*0820*/  FFMA R0, -R8, R21, 1 ;  /* 0x3f80000008007423 */ /* 0x001fc80000000115 */
[----:B------:R-:W-:Y:S01]  /*0830*/  FFMA R0, R21, R0, R21 ;  /* 0x0000000015007223 */ /* 0x000fe20000000015 */
[----:B---3--:R-:W-:-:S05]  /*0840*/  FMUL R7, R16, 1.4426950216293334961 ;  /* 0x3fb8aa3b10077820 */ /* 0x008fca0000400000 */
[----:B------:R-:W-:-:S13]  /*0850*/  FSETP.GEU.AND P0, PT, R7, -126, PT ;  /* 0xc2fc00000700780b */ /* 0x000fda0003f0e000 */
[----:B------:R-:W-:-:S04]  /*0860*/  @!P0 FMUL R7, R7, 0.5 ;  /* 0x3f00000007078820 */ /* 0x000fc80000400000 */
[----:B------:R-:W0:Y:S02]  /*0870*/  MUFU.EX2 R18, R7 ;  /* 0x0000000700127308 */ /* 0x000e240000000800 */
[----:B0-----:R-:W-:-:S04]  /*0880*/  @!P0 FMUL R18, R18, R18 ;  /* 0x0000001212128220 */ /* 0x001fc80000400000 */
[----:B--2---:R-:W-:-:S04]  /*0890*/  FMUL R18, R18, R19 ;  /* 0x0000001312127220 */ /* 0x004fc80000400000 */
[----:B------:R-:W-:-:S04]  /*08a0*/  FMUL R3, R9, R18 ;  /* 0x0000001209037220 */ /* 0x000fc80000400000 */
[----:B------:R-:W0:Y:S01]  /*08b0*/  FCHK P0, R3, R8 ;  /* 0x0000000803007302 */ /* 0x000e220000000000 */
[----:B------:R-:W-:-:S04]  /*08c0*/  FFMA R9, R0, R3, RZ ;  /* 0x0000000300097223 */ /* 0x000fc800000000ff */
[----:B------:R-:W-:-:S04]  /*08d0*/  FFMA R2, -R8, R9, R3 ;  /* 0x0000000908027223 */ /* 0x000fc80000000103 */
[----:B------:R-:W-:Y:S01]  /*08e0*/  FFMA R0, R0, R2, R9 ;  /* 0x0000000200007223 */ /* 0x000fe20000000009 */
[----:B0-----:R-:W-:Y:S06]  /*08f0*/  @!P0 BRA `(.L_x_11) ;  /* 0x00000000000c8947 */ /* 0x001fec0003800000 */
[----:B------:R-:W-:Y:S01]  /*0900*/  IMAD.MOV.U32 R0, RZ, RZ, R8 ;  /* 0x000000ffff007224 */ /* 0x000fe200078e0008 */
[----:B------:R-:W-:-:S07]  /*0910*/  MOV R24, 0x930 ;  /* 0x0000093000187802 */ /* 0x000fce0000000f00 */
[----:B------:R-:W-:Y:S05]  /*0920*/  CALL.REL.NOINC `($__internal_1_$__cuda_sm3x_div_rn_noftz_f32_slowpath) ;  /* 0x0000004c00ec7944 */ /* 0x000fea0003c00000 */
.L_x_11:
[----:B------:R-:W-:Y:S05]  /*0930*/  BSYNC.RECONVERGENT B2 ;  /* 0x0000000000027941 */ /* 0x000fea0003800200 */
.L_x_10:
[----:B------:R-:W0:Y:S01]  /*0940*/  LDC.64 R2, c[0x0][0x388] ;  /* 0x0000e200ff027b82 */ /* 0x000e220000000a00 */
[----:B------:R-:W-:-:S07]  /*0950*/  IADD3 R7, PT, PT, R14, R5, RZ ;  /* 0x000000050e077210 */ /* 0x000fce0007ffe0ff */
[----:B------:R-:W1:Y:S01]  /*0960*/  LDC.64 R8, c[0x0][0x380] ;  /* 0x0000e000ff087b82 */ /* 0x000e620000000a00 */
[----:B0-----:R-:W-:-:S05]  /*0970*/  IMAD.WIDE.U32 R2, R5, 0x4, R2 ;  /* 0x0000000405027825 */ /* 0x001fca00078e0002 */
[----:B------:R0:W-:Y:S01]  /*0980*/  STG.E desc[UR6][R2.64], R0 ;  /* 0x0000000002007986 */ /* 0x0001e2000c101906 */
[----:B-1----:R-:W-:-:S03]  /*0990*/  IMAD.WIDE.U32 R8, R7, 0x4, R8 ;  /* 0x0000000407087825 */ /* 0x002fc600078e0008 */
[----:B------:R-:W2:Y:S04]  /*09a0*/  LDG.E R11, desc[UR6][R10.64+0x4] ;  /* 0x000004060a0b7981 */ /* 0x000ea8000c1e1900 */
[----:B------:R-:W3:Y:S01]  /*09b0*/  LDG.E R8, desc[UR6][R8.64] ;  /* 0x0000000608087981 */ /* 0x000ee2000c1e1900 */
[----:B------:R-:W-:Y:S01]  /*09c0*/  MUFU.RCP R19, R4 ;  /* 0x0000000400137308 */ /* 0x000fe20000001000 */
[----:B------:R-:W-:Y:S01]  /*09d0*/  BSSY.RECONVERGENT B2, `(.L_x_12) ;  /* 0x0000012000027945 */ /* 0x000fe20003800200 */
[----:B---3--:R-:W-:-:S05]  /*09e0*/  FMUL R5, R8, 1.4426950216293334961 ;  /* 0x3fb8aa3b08057820 */ /* 0x008fca0000400000 */
[----:B------:R-:W-:-:S13]  /*09f0*/  FSETP.GEU.AND P0, PT, R5, -126, PT ;  /* 0xc2fc00000500780b */ /* 0x000fda0003f0e000 */
[----:B------:R-:W-:-:S04]  /*0a00*/  @!P0 FMUL R5, R5, 0.5 ;  /* 0x3f00000005058820 */ /* 0x000fc80000400000 */
[----:B------:R-:W1:Y:S02]  /*0a10*/  MUFU.EX2 R16, R5 ;  /* 0x0000000500107308 */ /* 0x000e640000000800 */
[----:B-1----:R-:W-:-:S04]  /*0a20*/  @!P0 FMUL R16, R16, R16 ;  /* 0x0000001010108220 */ /* 0x002fc80000400000 */
[----:B--2---:R-:W-:-:S04]  /*0a30*/  FMUL R17, R16, R11 ;  /* 0x0000000b10117220 */ /* 0x004fc80000400000 */
[----:B0-----:R-:W-:Y:S01]  /*0a40*/  FMUL R3, R6, R17 ;  /* 0x0000001106037220 */ /* 0x001fe20000400000 */
[----:B------:R-:W-:-:S03]  /*0a50*/  FFMA R16, -R4, R19, 1 ;  /* 0x3f80000004107423 */ /* 0x000fc60000000113 */
[----:B------:R-:W0:Y:S01]  /*0a60*/  FCHK P0, R3, R4 ;  /* 0x0000000403007302 */ /* 0x000e220000000000 */
[----:B------:R-:W-:-:S04]  /*0a70*/  FFMA R0, R19, R16, R19 ;  /* 0x0000001013007223 */ /* 0x000fc80000000013 */
[----:B------:R-:W-:-:S04]  /*0a80*/  FFMA R9, R0, R3, RZ ;  /* 0x0000000300097223 */ /* 0x000fc800000000ff */
[----:B------:R-:W-:-:S04]  /*0a90*/  FFMA R2, -R4, R9, R3 ;  /* 0x0000000904027223 */ /* 0x000fc80000000103 */
[----:B------:R-:W-:Y:S01]  /*0aa0*/  FFMA R0, R0, R2, R9 ;  /* 0x0000000200007223 */ /* 0x000fe20000000009 */
[----:B0-----:R-:W-:Y:S06]  /*0ab0*/  @!P0 BRA `(.L_x_13) ;  /* 0x00000000000c8947 */ /* 0x001fec0003800000 */
[----:B------:R-:W-:Y:S02]  /*0ac0*/  MOV R0, R4 ;  /* 0x0000000400007202 */ /* 0x000fe40000000f00 */
[----:B------:R-:W-:-:S07]  /*0ad0*/  MOV R24, 0xaf0 ;  /* 0x00000af000187802 */ /* 0x000fce0000000f00 */
[----:B------:R-:W-:Y:S05]  /*0ae0*/  CALL.REL.NOINC `($__internal_1_$__cuda_sm3x_div_rn_noftz_f32_slowpath) ;  /* 0x0000004c007c7944 */ /* 0x000fea0003c00000 */
.L_x_13:
[----:B------:R-:W-:Y:S05]  /*0af0*/  BSYNC.RECONVERGENT B2 ;  /* 0x0000000000027941 */ /* 0x000fea0003800200 */
.L_x_12:
[----:B------:R-:W0:Y:S01]  /*0b00*/  LDC.64 R2, c[0x0][0x388] ;  /* 0x0000e200ff027b82 */ /* 0x000e220000000a00 */
[----:B------:R-:W1:Y:S01]  /*0b10*/  LDCU UR5, c[0x0][0x3a8] ;  /* 0x00007500ff0577ac */ /* 0x000e620008000800 */
[----:B------:R-:W-:Y:S01]  /*0b20*/  MOV R10, 0xff800000 ;  /* 0xff800000000a7802 */ /* 0x000fe20000000f00 */
[----:B-1----:R-:W-:Y:S01]  /*0b30*/  UISETP.NE.AND UP0, UPT, UR5, URZ, UPT ;  /* 0x000000ff0500728c */ /* 0x002fe2000bf05270 */
[----:B0-----:R-:W-:-:S05]  /*0b40*/  IMAD.WIDE.U32 R2, R7, 0x4, R2 ;  /* 0x0000000407027825 */ /* 0x001fca00078e0002 */
[----:B------:R0:W-:Y:S03]  /*0b50*/  STG.E desc[UR6][R2.64], R0 ;  /* 0x0000000002007986 */ /* 0x0001e6000c101906 */
[----:B------:R-:W-:Y:S05]  /*0b60*/  BRA.U !UP0, `(.L_x_14) ;  /* 0x0000001108907547 */ /* 0x000fea000b800000 */
[----:B------:R-:W-:Y:S01]  /*0b70*/  UISETP.GE.U32.AND UP1, UPT, UR5, 0x10, UPT ;  /* 0x000000100500788c */ /* 0x000fe2000bf26070 */
[----:B0-----:R-:W-:Y:S02]  /*0b80*/  HFMA2 R3, -RZ, RZ, 0, 0 ;  /* 0x00000000ff037431 */ /* 0x001fe400000001ff */
[----:B------:R-:W-:-:S06]  /*0b90*/  IMAD.MOV.U32 R10, RZ, RZ, -0x800000 ;  /* 0xff800000ff0a7424 */ /* 0x000fcc00078e00ff */
[----:B------:R-:W-:Y:S05]  /*0ba0*/  BRA.U !UP1, `(.L_x_15) ;  /* 0x0000000909a47547 */ /* 0x000fea000b800000 */
[----:B------:R-:W0:Y:S01]  /*0bb0*/  LDCU.64 UR10, c[0x0][0x3a0] ;  /* 0x00007400ff0a77ac */ /* 0x000e220008000a00 */
[C---:B------:R-:W-:Y:S01]  /*0bc0*/  IADD3 R3, PT, PT, R12.reuse, 0x6, RZ ;  /* 0x000000060c037810 */ /* 0x040fe20007ffe0ff */
[C---:B------:R-:W-:Y:S01]  /*0bd0*/  VIADD R11, R12.reuse, 0xa ;  /* 0x0000000a0c0b7836 */ /* 0x040fe20000000000 */
[C---:B------:R-:W-:Y:S01]  /*0be0*/  IADD3 R5, PT, PT, R12.reuse, 0x7, RZ ;  /* 0x000000070c057810 */ /* 0x040fe20007ffe0ff */
[C---:B------:R-:W-:Y:S01]  /*0bf0*/  VIADD R25, R12.reuse, 0xf ;  /* 0x0000000f0c197836 */ /* 0x040fe20000000000 */
[C---:B------:R-:W-:Y:S01]  /*0c00*/  IADD3 R7, PT, PT, R12.reuse, 0x8, RZ ;  /* 0x000000080c077810 */ /* 0x040fe20007ffe0ff */
[C---:B------:R-:W-:Y:S01]  /*0c10*/  VIADD R37, R12.reuse, 0x5 ;  /* 0x000000050c257836 */ /* 0x040fe20000000000 */
[C---:B------:R-:W-:Y:S01]  /*0c20*/  IADD3 R9, PT, PT, R12.reuse, 0x9, RZ ;  /* 0x000000090c097810 */ /* 0x040fe20007ffe0ff */
[----:B------:R-:W-:Y:S01]  /*0c30*/  ULOP3.LUT UR4, UR5, 0xfffffff0, URZ, 0xc0, !UPT ;  /* 0xfffffff005047892 */ /* 0x000fe2000f8ec0ff */
[C---:B------:R-:W-:Y:S02]  /*0c40*/  IADD3 R17, PT, PT, R12.reuse, 0xb, RZ ;  /* 0x0000000b0c117810 */ /* 0x040fe40007ffe0ff */
[C---:B------:R-:W-:Y:S01]  /*0c50*/  IADD3 R19, PT, PT, R12.reuse, 0xc, RZ ;  /* 0x0000000c0c137810 */ /* 0x040fe20007ffe0ff */
[----:B------:R-:W-:Y:S01]  /*0c60*/  UIADD3 UR8, UPT, UPT, -UR4, URZ, URZ ;  /* 0x000000ff04087290 */ /* 0x000fe2000fffe1ff */
[----:B------:R-:W-:-:S02]  /*0c70*/  IADD3 R21, PT, PT, R12, 0xd, RZ ;  /* 0x0000000d0c157810 */ /* 0x000fc40007ffe0ff */
[C---:B------:R-:W-:Y:S02]  /*0c80*/  IADD3 R23, PT, PT, R12.reuse, 0xe, RZ ;  /* 0x0000000e0c177810 */ /* 0x040fe40007ffe0ff */
[C---:B------:R-:W-:Y:S01]  /*0c90*/  IADD3 R27, PT, PT, R12.reuse, 0x10, RZ ;  /* 0x000000100c1b7810 */ /* 0x040fe20007ffe0ff */
[--C-:B0-----:R-:W-:Y:S01]  /*0ca0*/  IMAD R0, R3, UR11, R22.reuse ;  /* 0x0000000b03007c24 */ /* 0x101fe2000f8e0216 */
[C---:B------:R-:W-:Y:S01]  /*0cb0*/  IADD3 R29, PT, PT, R12.reuse, 0x11, RZ ;  /* 0x000000110c1d7810 */ /* 0x040fe20007ffe0ff */
[--C-:B------:R-:W-:Y:S01]  /*0cc0*/  IMAD R2, R5, UR11, R22.reuse ;  /* 0x0000000b05027c24 */ /* 0x100fe2000f8e0216 */
[C---:B------:R-:W-:Y:S01]  /*0cd0*/  IADD3 R31, PT, PT, R12.reuse, 0x12, RZ ;  /* 0x000000120c1f7810 */ /* 0x040fe20007ffe0ff */
[--C-:B------:R-:W-:Y:S01]  /*0ce0*/  IMAD R4, R7, UR11, R22.reuse ;  /* 0x0000000b07047c24 */ /* 0x100fe2000f8e0216 */
[C---:B------:R-:W-:Y:S01]  /*0cf0*/  IADD3 R33, PT, PT, R12.reuse, 0x13, RZ ;  /* 0x000000130c217810 */ /* 0x040fe20007ffe0ff */
[--C-:B------:R-:W-:Y:S01]  /*0d00*/  IMAD R6, R9, UR11, R22.reuse ;  /* 0x0000000b09067c24 */ /* 0x100fe2000f8e0216 */
[----:B------:R-:W-:Y:S01]  /*0d10*/  IADD3 R35, PT, PT, R12, 0x14, RZ ;  /* 0x000000140c237810 */ /* 0x000fe20007ffe0ff */
[----:B------:R-:W-:-:S02]  /*0d20*/  IMAD R8, R11, UR11, R22 ;  /* 0x0000000b0b087c24 */ /* 0x000fc4000f8e0216 */
[--C-:B------:R-:W-:Y:S02]  /*0d30*/  IMAD R10, R17, UR11, R22.reuse ;  /* 0x0000000b110a7c24 */ /* 0x100fe4000f8e0216 */
[--C-:B------:R-:W-:Y:S02]  /*0d40*/  IMAD R16, R19, UR11, R22.reuse ;  /* 0x0000000b13107c24 */ /* 0x100fe4000f8e0216 */
[--C-:B------:R-:W-:Y:S02]  /*0d50*/  IMAD R18, R21, UR11, R22.reuse ;  /* 0x0000000b15127c24 */ /* 0x100fe4000f8e0216 */
[--C-:B------:R-:W-:Y:S02]  /*0d60*/  IMAD R20, R23, UR11, R22.reuse ;  /* 0x0000000b17147c24 */ /* 0x100fe4000f8e0216 */
[--C-:B------:R-:W-:Y:S02]  /*0d70*/  IMAD R24, R25, UR11, R22.reuse ;  /* 0x0000000b19187c24 */ /* 0x100fe4000f8e0216 */
[----:B------:R-:W-:-:S02]  /*0d80*/  IMAD R26, R27, UR11, R22 ;  /* 0x0000000b1b1a7c24 */ /* 0x000fc4000f8e0216 */
[--C-:B------:R-:W-:Y:S02]  /*0d90*/  IMAD R28, R29, UR11, R22.reuse ;  /* 0x0000000b1d1c7c24 */ /* 0x100fe4000f8e0216 */
[--C-:B------:R-:W-:Y:S02]  /*0da0*/  IMAD R30, R31, UR11, R22.reuse ;  /* 0x0000000b1f1e7c24 */ /* 0x100fe4000f8e0216 */
[--C-:B------:R-:W-:Y:S02]  /*0db0*/  IMAD R32, R33, UR11, R22.reuse ;  /* 0x0000000b21207c24 */ /* 0x100fe4000f8e0216 */
[--C-:B------:R-:W-:Y:S02]  /*0dc0*/  IMAD R34, R35, UR11, R22.reuse ;  /* 0x0000000b23227c24 */ /* 0x100fe4000f8e0216 */
[----:B------:R-:W-:Y:S02]  /*0dd0*/  IMAD R36, R37, UR11, R22 ;  /* 0x0000000b25247c24 */ /* 0x000fe4000f8e0216 */
[----:B------:R-:W-:-:S02]  /*0de0*/  IMAD R3, R0, UR10, R15 ;  /* 0x0000000a00037c24 */ /* 0x000fc4000f8e020f */
[--C-:B------:R-:W-:Y:S02]  /*0df0*/  IMAD R5, R2, UR10, R15.reuse ;  /* 0x0000000a02057c24 */ /* 0x100fe4000f8e020f */
[--C-:B------:R-:W-:Y:S02]  /*0e00*/  IMAD R7, R4, UR10, R15.reuse ;  /* 0x0000000a04077c24 */ /* 0x100fe4000f8e020f */
[--C-:B------:R-:W-:Y:S02]  /*0e10*/  IMAD R9, R6, UR10, R15.reuse ;  /* 0x0000000a06097c24 */ /* 0x100fe4000f8e020f */
[--C-:B------:R-:W-:Y:S02]  /*0e20*/  IMAD R11, R8, UR10, R15.reuse ;  /* 0x0000000a080b7c24 */ /* 0x100fe4000f8e020f */
[--C-:B------:R-:W-:Y:S01]  /*0e30*/  IMAD R17, R10, UR10, R15.reuse ;  /* 0x0000000a0a117c24 */ /* 0x100fe2000f8e020f */
[----:B------:R-:W-:Y:S01]  /*0e40*/  MOV R10, 0xff800000 ;  /* 0xff800000000a7802 */ /* 0x000fe20000000f00 */
        /* <DEDUP_REMOVED lines=9> */
[----:B------:R-:W-:-:S07]  /*0ee0*/  IMAD R8, R36, UR10, R15 ;  /* 0x0000000a24087c24 */ /* 0x000fce000f8e020f */
.L_x_16:
[----:B------:R-:W0:Y:S02]  /*0ef0*/  LDC.64 R28, c[0x0][0x380] ;  /* 0x0000e000ff1c7b82 */ /* 0x000e240000000a00 */
[----:B0-----:R-:W-:-:S05]  /*0f00*/  IMAD.WIDE.U32 R32, R8, 0x4, R28 ;  /* 0x0000000408207825 */ /* 0x001fca00078e001c */
[----:B------:R0:W2:Y:S01]  /*0f10*/  LDG.E R16, desc[UR6][R32.64] ;  /* 0x0000000620107981 */ /* 0x0000a2000c1e1900 */
[----:B------:R-:W-:-:S05]  /*0f20*/  IMAD.WIDE.U32 R34, R3, 0x4, R28 ;  /* 0x0000000403227825 */ /* 0x000fca00078e001c */
[----:B------:R-:W3:Y:S01]  /*0f30*/  LDG.E R24, desc[UR6][R34.64] ;  /* 0x0000000622187981 */ /* 0x000ee2000c1e1900 */
[----:B------:R-:W-:-:S05]  /*0f40*/  IMAD.WIDE.U32 R30, R5, 0x4, R28 ;  /* 0x00000004051e7825 */ /* 0x000fca00078e001c */
[----:B------:R1:W4:Y:S01]  /*0f50*/  LDG.E R20, desc[UR6][R30.64] ;  /* 0x000000061e147981 */ /* 0x000322000c1e1900 */
[----:B------:R-:W-:-:S06]  /*0f60*/  IMAD.WIDE.U32 R36, R7, 0x4, R28 ;  /* 0x0000000407247825 */ /* 0x000fcc00078e001c */
[----:B------:R-:W5:Y:S01]  /*0f70*/  LDG.E R36, desc[UR6][R36.64] ;  /* 0x0000000624247981 */ /* 0x000f62000c1e1900 */
[----:B0-----:R-:W-:-:S05]  /*0f80*/  IMAD.WIDE.U32 R32, R9, 0x4, R28 ;  /* 0x0000000409207825 */ /* 0x001fca00078e001c */
[----:B------:R-:W5:Y:S01]  /*0f90*/  LDG.E R18, desc[UR6][R32.64] ;  /* 0x0000000620127981 */ /* 0x000f62000c1e1900 */
[----:B-1----:R-:W-:-:S05]  /*0fa0*/  IMAD.WIDE.U32 R30, R11, 0x4, R28 ;  /* 0x000000040b1e7825 */ /* 0x002fca00078e001c */
[----:B------:R0:W5:Y:S01]  /*0fb0*/  LDG.E R26, desc[UR6][R30.64] ;  /* 0x000000061e1a7981 */ /* 0x000162000c1e1900 */
[----:B------:R-:W-:-:S04]  /*0fc0*/  IMAD.WIDE.U32 R34, R17, 0x4, R28 ;  /* 0x0000000411227825 */ /* 0x000fc800078e001c */
[----:B0-----:R-:W-:Y:S01]  /*0fd0*/  IMAD.WIDE.U32 R30, R21, 0x4, R28 ;  /* 0x00000004151e7825 */ /* 0x001fe200078e001c */
[----:B--2---:R-:W0:Y:S08]  /*0fe0*/  F2I.TRUNC.NTZ R16, R16 ;  /* 0x0000001000107305 */ /* 0x004e30000020f100 */
[----:B---3--:R-:W1:Y:S01]  /*0ff0*/  F2I.TRUNC.NTZ R24, R24 ;  /* 0x0000001800187305 */ /* 0x008e62000020f100 */
[----:B0-----:R-:W-:-:S07]  /*1000*/  I2FP.F32.S32 R33, R16 ;  /* 0x0000001000217245 */ /* 0x001fce0000201400 */
[----:B----4-:R-:W0:Y:S01]  /*1010*/  F2I.TRUNC.NTZ R20, R20 ;  /* 0x0000001400147305 */ /* 0x010e22000020f100 */
[----:B------:R2:W3:Y:S01]  /*1020*/  LDG.E R16, desc[UR6][R34.64] ;  /* 0x0000000622107981 */ /* 0x0004e2000c1e1900 */
[----:B------:R-:W-:-:S04]  /*1030*/  FSETP.GEU.AND P0, PT, R10, R33, PT ;  /* 0x000000210a00720b */ /* 0x000fc80003f0e000 */
[----:B------:R-:W-:Y:S01]  /*1040*/  FSEL R37, R33, R10, !P0 ;  /* 0x0000000a21257208 */ /* 0x000fe20004000000 */
[----:B------:R-:W-:Y:S01]  /*1050*/  IMAD.WIDE.U32 R32, R19, 0x4, R28 ;  /* 0x0000000413207825 */ /* 0x000fe200078e001c */
[----:B-1----:R-:W-:Y:S01]  /*1060*/  I2FP.F32.S32 R24, R24 ;  /* 0x0000001800187245 */ /* 0x002fe20000201400 */
[----:B-----5:R-:W1:Y:S03]  /*1070*/  F2I.TRUNC.NTZ R36, R36 ;  /* 0x0000002400247305 */ /* 0x020e66000020f100 */
[----:B------:R-:W-:Y:S01]  /*1080*/  FSETP.GEU.AND P0, PT, R37, R24, PT ;  /* 0x000000182500720b */ /* 0x000fe20003f0e000 */
[----:B------:R4:W5:Y:S01]  /*1090*/  LDG.E R10, desc[UR6][R32.64] ;  /* 0x00000006200a7981 */ /* 0x000962000c1e1900 */
[----:B0-----:R-:W-:Y:S02]  /*10a0*/  I2FP.F32.S32 R20, R20 ;  /* 0x0000001400147245 */ /* 0x001fe40000201400 */
[----:B------:R-:W-:-:S02]  /*10b0*/  FSEL R37, R24, R37, !P0 ;  /* 0x0000002518257208 */ /* 0x000fc40004000000 */
[----:B------:R0:W5:Y:S02]  /*10c0*/  LDG.E R24, desc[UR6][R30.64] ;  /* 0x000000061e187981 */ /* 0x000164000c1e1900 */
[----:B------:R-:W-:Y:S01]  /*10d0*/  FSETP.GEU.AND P0, PT, R37, R20, PT ;  /* 0x000000142500720b */ /* 0x000fe20003f0e000 */
[----:B------:R-:W0:Y:S01]  /*10e0*/  F2I.TRUNC.NTZ R18, R18 ;  /* 0x0000001200127305 */ /* 0x000e22000020f100 */
[----:B--2---:R-:W-:Y:S02]  /*10f0*/  IMAD.WIDE.U32 R34, R23, 0x4, R28 ;  /* 0x0000000417227825 */ /* 0x004fe400078e001c */
[----:B------:R-:W-:Y:S02]  /*1100*/  FSEL R37, R20, R37, !P0 ;  /* 0x0000002514257208 */ /* 0x000fe40004000000 */
[----:B-1----:R-:W-:Y:S01]  /*1110*/  I2FP.F32.S32 R36, R36 ;  /* 0x0000002400247245 */ /* 0x002fe20000201400 */
[----:B------:R-:W2:Y:S03]  /*1120*/  LDG.E R20, desc[UR6][R34.64] ;  /* 0x0000000622147981 */ /* 0x000ea6000c1e1900 */
[----:B------:R-:W-:-:S04]  /*1130*/  FSETP.GEU.AND P0, PT, R37, R36, PT ;  /* 0x000000242500720b */ /* 0x000fc80003f0e000 */
[----:B----4-:R-:W-:Y:S01]  /*1140*/  FSEL R32, R36, R37, !P0 ;  /* 0x0000002524207208 */ /* 0x010fe20004000000 */
[----:B------:R-:W-:Y:S01]  /*1150*/  IMAD.WIDE.U32 R36, R25, 0x4, R28 ;  /* 0x0000000419247825 */ /* 0x000fe200078e001c */
[----:B0-----:R-:W-:-:S04]  /*1160*/  I2FP.F32.S32 R33, R18 ;  /* 0x0000001200217245 */ /* 0x001fc80000201400 */
[----:B------:R-:W4:Y:S01]  /*1170*/  LDG.E R18, desc[UR6][R36.64] ;  /* 0x0000000624127981 */ /* 0x000f22000c1e1900 */
[----:B------:R-:W-:Y:S01]  /*1180*/  IMAD.WIDE.U32 R30, R27, 0x4, R28 ;  /* 0x000000041b1e7825 */ /* 0x000fe200078e001c */
[----:B------:R-:W-:-:S05]  /*1190*/  FSETP.GEU.AND P0, PT, R32, R33, PT ;  /* 0x000000212000720b */ /* 0x000fca0003f0e000 */
[----:B------:R0:W4:Y:S02]  /*11a0*/  LDG.E R30, desc[UR6][R30.64] ;  /* 0x000000061e1e7981 */ /* 0x000124000c1e1900 */
[----:B0-----:R-:W-:Y:S01]  /*11b0*/  FSEL R31, R33, R32, !P0 ;  /* 0x00000020211f7208 */ /* 0x001fe20004000000 */
[----:B------:R-:W-:-:S06]  /*11c0*/  IMAD.WIDE.U32 R32, R0, 0x4, R28 ;  /* 0x0000000400207825 */ /* 0x000fcc00078e001c */
[----:B------:R-:W4:Y:S01]  /*11d0*/  LDG.E R32, desc[UR6][R32.64] ;  /* 0x0000000620207981 */ /* 0x000f22000c1e1900 */
[----:B------:R-:W-:-:S04]  /*11e0*/  IMAD.WIDE.U32 R34, R2, 0x4, R28 ;  /* 0x0000000402227825 */ /* 0x000fc800078e001c */
[--C-:B------:R-:W-:Y:S02]  /*11f0*/  IMAD.WIDE.U32 R36, R4, 0x4, R28.reuse ;  /* 0x0000000404247825 */ /* 0x100fe400078e001c */
[----:B------:R-:W4:Y:S02]  /*1200*/  LDG.E R34, desc[UR6][R34.64] ;  /* 0x0000000622227981 */ /* 0x000f24000c1e1900 */
[----:B------:R-:W-:Y:S02]  /*1210*/  IMAD.WIDE.U32 R28, R6, 0x4, R28 ;  /* 0x00000004061c7825 */ /* 0x000fe400078e001c */
[----:B------:R-:W4:Y:S04]  /*1220*/  LDG.E R36, desc[UR6][R36.64] ;  /* 0x0000000624247981 */ /* 0x000f28000c1e1900 */
[----:B------:R0:W4:Y:S01]  /*1230*/  LDG.E R28, desc[UR6][R28.64] ;  /* 0x000000061c1c7981 */ /* 0x000122000c1e1900 */
[----:B------:R-:W1:Y:S02]  /*1240*/  F2I.TRUNC.NTZ R26, R26 ;  /* 0x0000001a001a7305 */ /* 0x000e64000020f100 */
[----:B-1----:R-:W-:-:S04]  /*1250*/  I2FP.F32.S32 R26, R26 ;  /* 0x0000001a001a7245 */ /* 0x002fc80000201400 */
[----:B------:R-:W-:-:S04]  /*1260*/  FSETP.GEU.AND P0, PT, R31, R26, PT ;  /* 0x0000001a1f00720b */ /* 0x000fc80003f0e000 */
[----:B------:R-:W-:Y:S01]  /*1270*/  FSEL R26, R26, R31, !P0 ;  /* 0x0000001f1a1a7208 */ /* 0x000fe20004000000 */
[----:B------:R-:W-:-:S04]  /*1280*/  UIADD3 UR8, UPT, UPT, UR8, 0x10, URZ ;  /* 0x0000001008087890 */ /* 0x000fc8000fffe0ff */
[----:B------:R-:W-:Y:S01]  /*1290*/  UISETP.NE.AND UP1, UPT, UR8, URZ, UPT ;  /* 0x000000ff0800728c */ /* 0x000fe2000bf25270 */
[C---:B------:R-:W-:Y:S01]  /*12a0*/  LEA R8, R14.reuse, R8, 0x4 ;  /* 0x000000080e087211 */ /* 0x040fe200078e20ff */
[C---:B------:R-:W-:Y:S01]  /*12b0*/  IMAD R9, R14.reuse, 0x10, R9 ;  /* 0x000000100e097824 */ /* 0x040fe200078e0209 */
[C---:B------:R-:W-:Y:S01]  /*12c0*/  LEA R3, R14.reuse, R3, 0x4 ;  /* 0x000000030e037211 */ /* 0x040fe200078e20ff */
[C---:B------:R-:W-:Y:S01]  /*12d0*/  IMAD R25, R14.reuse, 0x10, R25 ;  /* 0x000000100e197824 */ /* 0x040fe200078e0219 */
[C---:B------:R-:W-:Y:S02]  /*12e0*/  LEA R5, R14.reuse, R5, 0x4 ;  /* 0x000000050e057211 */ /* 0x040fe400078e20ff */
[C---:B------:R-:W-:Y:S02]  /*12f0*/  LEA R7, R14.reuse, R7, 0x4 ;  /* 0x000000070e077211 */ /* 0x040fe400078e20ff */
[C---:B------:R-:W-:Y:S02]  /*1300*/  LEA R11, R14.reuse, R11, 0x4 ;  /* 0x0000000b0e0b7211 */ /* 0x040fe400078e20ff */
[----:B------:R-:W-:-:S02]  /*1310*/  LEA R17, R14, R17, 0x4 ;  /* 0x000000110e117211 */ /* 0x000fc400078e20ff */
[C---:B------:R-:W-:Y:S02]  /*1320*/  LEA R19, R14.reuse, R19, 0x4 ;  /* 0x000000130e137211 */ /* 0x040fe400078e20ff */
[C---:B------:R-:W-:Y:S02]  /*1330*/  LEA R21, R14.reuse, R21, 0x4 ;  /* 0x000000150e157211 */ /* 0x040fe400078e20ff */
[C---:B------:R-:W-:Y:S02]  /*1340*/  LEA R23, R14.reuse, R23, 0x4 ;  /* 0x000000170e177211 */ /* 0x040fe400078e20ff */
[C---:B------:R-:W-:Y:S02]  /*1350*/  LEA R27, R14.reuse, R27, 0x4 ;  /* 0x0000001b0e1b7211 */ /* 0x040fe400078e20ff */
[C---:B------:R-:W-:Y:S02]  /*1360*/  LEA R0, R14.reuse, R0, 0x4 ;  /* 0x000000000e007211 */ /* 0x040fe400078e20ff */
[----:B------:R-:W-:-:S02]  /*1370*/  LEA R2, R14, R2, 0x4 ;  /* 0x000000020e027211 */ /* 0x000fc400078e20ff */
[C---:B------:R-:W-:Y:S02]  /*1380*/  LEA R4, R14.reuse, R4, 0x4 ;  /* 0x000000040e047211 */ /* 0x040fe400078e20ff */
[----:B------:R-:W-:Y:S01]  /*1390*/  LEA R6, R14, R6, 0x4 ;  /* 0x000000060e067211 */ /* 0x000fe200078e20ff */
[----:B---3--:R-:W1:Y:S08]  /*13a0*/  F2I.TRUNC.NTZ R16, R16 ;  /* 0x0000001000107305 */ /* 0x008e70000020f100 */
[----:B-----5:R-:W3:Y:S01]  /*13b0*/  F2I.TRUNC.NTZ R10, R10 ;  /* 0x0000000a000a7305 */ /* 0x020ee2000020f100 */
[----:B-1----:R-:W-:-:S04]  /*13c0*/  I2FP.F32.S32 R31, R16 ;  /* 0x00000010001f7245 */ /* 0x002fc80000201400 */
[----:B------:R-:W-:-:S03]  /*13d0*/  FSETP.GEU.AND P0, PT, R26, R31, PT ;  /* 0x0000001f1a00720b */ /* 0x000fc60003f0e000 */
[----:B------:R-:W0:Y:S01]  /*13e0*/  F2I.TRUNC.NTZ R24, R24 ;  /* 0x0000001800187305 */ /* 0x000e22000020f100 */
[----:B------:R-:W-:Y:S02]  /*13f0*/  FSEL R26, R31, R26, !P0 ;  /* 0x0000001a1f1a7208 */ /* 0x000fe40004000000 */
[----:B---3--:R-:W-:-:S05]  /*1400*/  I2FP.F32.S32 R31, R10 ;  /* 0x0000000a001f7245 */ /* 0x008fca0000201400 */
[----:B--2---:R-:W1:Y:S01]  /*1410*/  F2I.TRUNC.NTZ R20, R20 ;  /* 0x0000001400147305 */ /* 0x004e62000020f100 */
[----:B------:R-:W-:-:S04]  /*1420*/  FSETP.GEU.AND P0, PT, R26, R31, PT ;  /* 0x0000001f1a00720b */ /* 0x000fc80003f0e000 */
[----:B------:R-:W-:Y:S02]  /*1430*/  FSEL R26, R31, R26, !P0 ;  /* 0x0000001a1f1a7208 */ /* 0x000fe40004000000 */
[----:B0-----:R-:W-:Y:S01]  /*1440*/  I2FP.F32.S32 R29, R24 ;  /* 0x00000018001d7245 */ /* 0x001fe20000201400 */
[----:B----4-:R-:W0:Y:S03]  /*1450*/  F2I.TRUNC.NTZ R18, R18 ;  /* 0x0000001200127305 */ /* 0x010e26000020f100 */
[----:B------:R-:W-:-:S04]  /*1460*/  FSETP.GEU.AND P0, PT, R26, R29, PT ;  /* 0x0000001d1a00720b */ /* 0x000fc80003f0e000 */
[----:B------:R-:W-:Y:S02]  /*1470*/  FSEL R26, R29, R26, !P0 ;  /* 0x0000001a1d1a7208 */ /* 0x000fe40004000000 */
[----:B-1----:R-:W-:Y:S01]  /*1480*/  I2FP.F32.S32 R29, R20 ;  /* 0x00000014001d7245 */ /* 0x002fe20000201400 */
[----:B------:R-:W1:Y:S03]  /*1490*/  F2I.TRUNC.NTZ R30, R30 ;  /* 0x0000001e001e7305 */ /* 0x000e66000020f100 */
[----:B------:R-:W-:-:S04]  /*14a0*/  FSETP.GEU.AND P0, PT, R26, R29, PT ;  /* 0x0000001d1a00720b */ /* 0x000fc80003f0e000 */
[----:B------:R-:W-:Y:S02]  /*14b0*/  FSEL R26, R29, R26, !P0 ;  /* 0x0000001a1d1a7208 */ /* 0x000fe40004000000 */
[----:B0-----:R-:W-:-:S04]  /*14c0*/  I2FP.F32.S32 R29, R18 ;  /* 0x00000012001d7245 */ /* 0x001fc80000201400 */
[----:B------:R-:W-:Y:S01]  /*14d0*/  FSETP.GEU.AND P0, PT, R26, R29, PT ;  /* 0x0000001d1a00720b */ /* 0x000fe20003f0e000 */
[----:B------:R-:W0:Y:S03]  /*14e0*/  F2I.TRUNC.NTZ R32, R32 ;  /* 0x0000002000207305 */ /* 0x000e26000020f100 */
[----:B------:R-:W-:Y:S02]  /*14f0*/  FSEL R26, R29, R26, !P0 ;  /* 0x0000001a1d1a7208 */ /* 0x000fe40004000000 */
[----:B-1----:R-:W-:-:S03]  /*1500*/  I2FP.F32.S32 R29, R30 ;  /* 0x0000001e001d7245 */ /* 0x002fc60000201400 */
[----:B------:R-:W1:Y:S01]  /*1510*/  F2I.TRUNC.NTZ R34, R34 ;  /* 0x0000002200227305 */ /* 0x000e62000020f100 */
[----:B------:R-:W-:-:S04]  /*1520*/  FSETP.GEU.AND P0, PT, R26, R29, PT ;  /* 0x0000001d1a00720b */ /* 0x000fc80003f0e000 */
[----:B------:R-:W-:Y:S02]  /*1530*/  FSEL R26, R29, R26, !P0 ;  /* 0x0000001a1d1a7208 */ /* 0x000fe40004000000 */
[----:B0-----:R-:W-:Y:S01]  /*1540*/  I2FP.F32.S32 R29, R32 ;  /* 0x00000020001d7245 */ /* 0x001fe20000201400 */
[----:B------:R-:W0:Y:S03]  /*1550*/  F2I.TRUNC.NTZ R36, R36 ;  /* 0x0000002400247305 */ /* 0x000e26000020f100 */
[----:B------:R-:W-:-:S04]  /*1560*/  FSETP.GEU.AND P0, PT, R26, R29, PT ;  /* 0x0000001d1a00720b */ /* 0x000fc80003f0e000 */
[----:B------:R-:W-:Y:S01]  /*1570*/  FSEL R26, R29, R26, !P0 ;  /* 0x0000001a1d1a7208 */ /* 0x000fe20004000000 */
[----:B------:R-:W2:Y:S01]  /*1580*/  F2I.TRUNC.NTZ R28, R28 ;  /* 0x0000001c001c7305 */ /* 0x000ea2000020f100 */
[----:B-1----:R-:W-:-:S04]  /*1590*/  I2FP.F32.S32 R29, R34 ;  /* 0x00000022001d7245 */ /* 0x002fc80000201400 */
[----:B------:R-:W-:Y:S02]  /*15a0*/  FSETP.GEU.AND P0, PT, R26, R29, PT ;  /* 0x0000001d1a00720b */ /* 0x000fe40003f0e000 */
[----:B0-----:R-:W-:Y:S02]  /*15b0*/  I2FP.F32.S32 R31, R36 ;  /* 0x00000024001f7245 */ /* 0x001fe40000201400 */
[----:B------:R-:W-:-:S04]  /*15c0*/  FSEL R26, R29, R26, !P0 ;  /* 0x0000001a1d1a7208 */ /* 0x000fc80004000000 */
[----:B------:R-:W-:Y:S02]  /*15d0*/  FSETP.GEU.AND P0, PT, R26, R31, PT ;  /* 0x0000001f1a00720b */ /* 0x000fe40003f0e000 */
[----:B--2---:R-:W-:Y:S02]  /*15e0*/  I2FP.F32.S32 R29, R28 ;  /* 0x0000001c001d7245 */ /* 0x004fe40000201400 */
[----:B------:R-:W-:-:S04]  /*15f0*/  FSEL R10, R31, R26, !P0 ;  /* 0x0000001a1f0a7208 */ /* 0x000fc80004000000 */
[----:B------:R-:W-:-:S04]  /*1600*/  FSETP.GEU.AND P0, PT, R10, R29, PT ;  /* 0x0000001d0a00720b */ /* 0x000fc80003f0e000 */
[----:B------:R-:W-:Y:S01]  /*1610*/  FSEL R10, R29, R10, !P0 ;  /* 0x0000000a1d0a7208 */ /* 0x000fe20004000000 */
[----:B------:R-:W-:Y:S08]  /*1620*/  BRA.U UP1, `(.L_x_16) ;  /* 0xfffffff901307547 */ /* 0x000ff0000b83ffff */
[----:B------:R-:W-:-:S07]  /*1630*/  IMAD.U32 R3, RZ, RZ, UR4 ;  /* 0x00000004ff037e24 */ /* 0x000fce000f8e00ff */
.L_x_15:
[----:B------:R-:W-:-:S09]  /*1640*/  ULOP3.LUT UP1, UR4, UR5, 0xf, URZ, 0xc0, !UPT ;  /* 0x0000000f05047892 */ /* 0x000fd2000f82c0ff */
[----:B------:R-:W-:Y:S05]  /*1650*/  BRA.U !UP1, `(.L_x_14) ;  /* 0x0000000509d47547 */ /* 0x000fea000b800000 */
[----:B------:R-:W-:Y:S01]  /*1660*/  UISETP.GE.U32.AND UP1, UPT, UR4, 0x8, UPT ;  /* 0x000000080400788c */ /* 0x000fe2000bf26070 */
[----:B------:R-:W-:Y:S01]  /*1670*/  IADD3 R0, PT, PT, R12, 0x5, RZ ;  /* 0x000000050c007810 */ /* 0x000fe20007ffe0ff */
[----:B------:R-:W-:-:S04]  /*1680*/  ULOP3.LUT UR8, UR5, 0x7, URZ, 0xc0, !UPT ;  /* 0x0000000705087892 */ /* 0x000fc8000f8ec0ff */
[----:B------:R-:W-:-:S03]  /*1690*/  UISETP.NE.AND UP2, UPT, UR8, URZ, UPT ;  /* 0x000000ff0800728c */ /* 0x000fc6000bf45270 */
[----:B------:R-:W-:Y:S08]  /*16a0*/  BRA.U !UP1, `(.L_x_17) ;  /* 0x0000000109ec7547 */ /* 0x000ff0000b800000 */
[----:B------:R-:W0:Y:S01]  /*16b0*/  LDC.64 R4, c[0x0][0x380] ;  /* 0x0000e000ff047b82 */ /* 0x000e220000000a00 */
[----:B------:R-:W-:-:S05]  /*16c0*/  IADD3 R2, PT, PT, R3, R0, RZ ;  /* 0x0000000003027210 */ /* 0x000fca0007ffe0ff */
[----:B------:R-:W-:-:S05]  /*16d0*/  IMAD R9, R14, R2, R13 ;  /* 0x000000020e097224 */ /* 0x000fca00078e020d */
[----:B------:R-:W-:Y:S01]  /*16e0*/  IADD3 R11, PT, PT, R14, R9, RZ ;  /* 0x000000090e0b7210 */ /* 0x000fe20007ffe0ff */
[----:B0-----:R-:W-:-:S05]  /*16f0*/  IMAD.WIDE.U32 R6, R9, 0x4, R4 ;  /* 0x0000000409067825 */ /* 0x001fca00078e0004 */
[----:B------:R0:W2:Y:S01]  /*1700*/  LDG.E R2, desc[UR6][R6.64] ;  /* 0x0000000606027981 */ /* 0x0000a2000c1e1900 */
[----:B------:R-:W-:Y:S01]  /*1710*/  IMAD.WIDE.U32 R8, R11, 0x4, R4 ;  /* 0x000000040b087825 */ /* 0x000fe200078e0004 */
[----:B------:R-:W-:-:S04]  /*1720*/  IADD3 R11, PT, PT, R14, R11, RZ ;  /* 0x0000000b0e0b7210 */ /* 0x000fc80007ffe0ff */
[----:B------:R1:W3:Y:S01]  /*1730*/  LDG.E R23, desc[UR6][R8.64] ;  /* 0x0000000608177981 */ /* 0x0002e2000c1e1900 */
[----:B------:R-:W-:Y:S01]  /*1740*/  IMAD.WIDE.U32 R16, R11, 0x4, R4 ;  /* 0x000000040b107825 */ /* 0x000fe200078e0004 */
[----:B------:R-:W-:-:S05]  /*1750*/  IADD3 R11, PT, PT, R14, R11, RZ ;  /* 0x0000000b0e0b7210 */ /* 0x000fca0007ffe0ff */
[----:B------:R-:W4:Y:S01]  /*1760*/  LDG.E R16, desc[UR6][R16.64] ;  /* 0x0000000610107981 */ /* 0x000f22000c1e1900 */
[----:B------:R-:W-:-:S04]  /*1770*/  IMAD.WIDE.U32 R18, R11, 0x4, R4 ;  /* 0x000000040b127825 */ /* 0x000fc800078e0004 */
[C---:B------:R-:W-:Y:S02]  /*1780*/  IMAD.IADD R11, R14.reuse, 0x1, R11 ;  /* 0x000000010e0b7824 */ /* 0x040fe400078e020b */
[----:B------:R-:W5:Y:S02]  /*1790*/  LDG.E R18, desc[UR6][R18.64] ;  /* 0x0000000612127981 */ /* 0x000f64000c1e1900 */
[----:B------:R-:W-:Y:S01]  /*17a0*/  IMAD.WIDE.U32 R20, R11, 0x4, R4 ;  /* 0x000000040b147825 */ /* 0x000fe200078e0004 */
[----:B------:R-:W-:-:S05]  /*17b0*/  IADD3 R11, PT, PT, R14, R11, RZ ;  /* 0x0000000b0e0b7210 */ /* 0x000fca0007ffe0ff */
[----:B------:R-:W5:Y:S01]  /*17c0*/  LDG.E R20, desc[UR6][R20.64] ;  /* 0x0000000614147981 */ /* 0x000f62000c1e1900 */
[----:B0-----:R-:W-:Y:S01]  /*17d0*/  IMAD.WIDE.U32 R6, R11, 0x4, R4 ;  /* 0x000000040b067825 */ /* 0x001fe200078e0004 */
[----:B------:R-:W-:-:S05]  /*17e0*/  IADD3 R11, PT, PT, R14, R11, RZ ;  /* 0x0000000b0e0b7210 */ /* 0x000fca0007ffe0ff */
[----:B------:R0:W5:Y:S01]  /*17f0*/  LDG.E R6, desc[UR6][R6.64] ;  /* 0x0000000606067981 */ /* 0x000162000c1e1900 */
[----:B-1----:R-:W-:Y:S01]  /*1800*/  IMAD.WIDE.U32 R8, R11, 0x4, R4 ;  /* 0x000000040b087825 */ /* 0x002fe200078e0004 */
[----:B------:R-:W-:-:S05]  /*1810*/  IADD3 R11, PT, PT, R14, R11, RZ ;  /* 0x0000000b0e0b7210 */ /* 0x000fca0007ffe0ff */
[----:B------:R-:W5:Y:S01]  /*1820*/  LDG.E R8, desc[UR6][R8.64] ;  /* 0x0000000608087981 */ /* 0x000f62000c1e1900 */
[----:B------:R-:W-:-:S05]  /*1830*/  IMAD.WIDE.U32 R4, R11, 0x4, R4 ;  /* 0x000000040b047825 */ /* 0x000fca00078e0004 */
[----:B------:R1:W5:Y:S01]  /*1840*/  LDG.E R17, desc[UR6][R4.64] ;  /* 0x0000000604117981 */ /* 0x000362000c1e1900 */
[----:B------:R-:W-:Y:S01]  /*1850*/  IADD3 R3, PT, PT, R3, 0x8, RZ ;  /* 0x0000000803037810 */ /* 0x000fe20007ffe0ff */
[----:B--2---:R-:W2:Y:S08]  /*1860*/  F2I.TRUNC.NTZ R2, R2 ;  /* 0x0000000200027305 */ /* 0x004eb0000020f100 */
[----:B---3--:R-:W0:Y:S01]  /*1870*/  F2I.TRUNC.NTZ R23, R23 ;  /* 0x0000001700177305 */ /* 0x008e22000020f100 */
[----:B--2---:R-:W-:-:S07]  /*1880*/  I2FP.F32.S32 R11, R2 ;  /* 0x00000002000b7245 */ /* 0x004fce0000201400 */
[----:B----4-:R-:W1:Y:S01]  /*1890*/  F2I.TRUNC.NTZ R16, R16 ;  /* 0x0000001000107305 */ /* 0x010e62000020f100 */
[----:B------:R-:W-:-:S04]  /*18a0*/  FSETP.GEU.AND P0, PT, R10, R11, PT ;  /* 0x0000000b0a00720b */ /* 0x000fc80003f0e000 */
[----:B------:R-:W-:-:S03]  /*18b0*/  FSEL R10, R11, R10, !P0 ;  /* 0x0000000a0b0a7208 */ /* 0x000fc60004000000 */
[----:B-----5:R-:W2:Y:S01]  /*18c0*/  F2I.TRUNC.NTZ R18, R18 ;  /* 0x0000001200127305 */ /* 0x020ea2000020f100 */
[----:B0-----:R-:W-:-:S04]  /*18d0*/  I2FP.F32.S32 R7, R23 ;  /* 0x0000001700077245 */ /* 0x001fc80000201400 */
[----:B------:R-:W-:Y:S02]  /*18e0*/  FSETP.GEU.AND P0, PT, R10, R7, PT ;  /* 0x000000070a00720b */ /* 0x000fe40003f0e000 */
[----:B-1----:R-:W-:Y:S01]  /*18f0*/  I2FP.F32.S32 R4, R16 ;  /* 0x0000001000047245 */ /* 0x002fe20000201400 */
[----:B------:R-:W0:Y:S01]  /*1900*/  F2I.TRUNC.NTZ R20, R20 ;  /* 0x0000001400147305 */ /* 0x000e22000020f100 */
[----:B------:R-:W-:-:S04]  /*1910*/  FSEL R7, R7, R10, !P0 ;  /* 0x0000000a07077208 */ /* 0x000fc80004000000 */
[----:B------:R-:W-:Y:S02]  /*1920*/  FSETP.GEU.AND P0, PT, R7, R4, PT ;  /* 0x000000040700720b */ /* 0x000fe40003f0e000 */
[----:B--2---:R-:W-:Y:S01]  /*1930*/  I2FP.F32.S32 R5, R18 ;  /* 0x0000001200057245 */ /* 0x004fe20000201400 */
[----:B------:R-:W1:Y:S01]  /*1940*/  F2I.TRUNC.NTZ R6, R6 ;  /* 0x0000000600067305 */ /* 0x000e62000020f100 */
[----:B------:R-:W-:-:S04]  /*1950*/  FSEL R4, R4, R7, !P0 ;  /* 0x0000000704047208 */ /* 0x000fc80004000000 */
[----:B------:R-:W-:-:S03]  /*1960*/  FSETP.GEU.AND P0, PT, R4, R5, PT ;  /* 0x000000050400720b */ /* 0x000fc60003f0e000 */
[----:B------:R-:W2:Y:S01]  /*1970*/  F2I.TRUNC.NTZ R8, R8 ;  /* 0x0000000800087305 */ /* 0x000ea2000020f100 */
[----:B------:R-:W-:Y:S02]  /*1980*/  FSEL R4, R5, R4, !P0 ;  /* 0x0000000405047208 */ /* 0x000fe40004000000 */
[----:B0-----:R-:W-:-:S04]  /*1990*/  I2FP.F32.S32 R5, R20 ;  /* 0x0000001400057245 */ /* 0x001fc80000201400 */
[----:B------:R-:W-:Y:S01]  /*19a0*/  FSETP.GEU.AND P0, PT, R4, R5, PT ;  /* 0x000000050400720b */ /* 0x000fe20003f0e000 */
[----:B------:R-:W0:Y:S03]  /*19b0*/  F2I.TRUNC.NTZ R17, R17 ;  /* 0x0000001100117305 */ /* 0x000e26000020f100 */
[----:B------:R-:W-:Y:S02]  /*19c0*/  FSEL R4, R5, R4, !P0 ;  /* 0x0000000405047208 */ /* 0x000fe40004000000 */
[----:B-1----:R-:W-:Y:S02]  /*19d0*/  I2FP.F32.S32 R5, R6 ;  /* 0x0000000600057245 */ /* 0x002fe40000201400 */
[----:B--2---:R-:W-:Y:S02]  /*19e0*/  I2FP.F32.S32 R7, R8 ;  /* 0x0000000800077245 */ /* 0x004fe40000201400 */
[----:B------:R-:W-:-:S04]  /*19f0*/  FSETP.GEU.AND P0, PT, R4, R5, PT ;  /* 0x000000050400720b */ /* 0x000fc80003f0e000 */
[----:B------:R-:W-:Y:S02]  /*1a00*/  FSEL R4, R5, R4, !P0 ;  /* 0x0000000405047208 */ /* 0x000fe40004000000 */
[----:B0-----:R-:W-:Y:S02]  /*1a10*/  I2FP.F32.S32 R5, R17 ;  /* 0x0000001100057245 */ /* 0x001fe40000201400 */
[----:B------:R-:W-:-:S04]  /*1a20*/  FSETP.GEU.AND P0, PT, R4, R7, PT ;  /* 0x000000070400720b */ /* 0x000fc80003f0e000 */
[----:B------:R-:W-:-:S04]  /*1a30*/  FSEL R4, R7, R4, !P0 ;  /* 0x0000000407047208 */ /* 0x000fc80004000000 */
[----:B------:R-:W-:-:S04]  /*1a40*/  FSETP.GEU.AND P0, PT, R4, R5, PT ;  /* 0x000000050400720b */ /* 0x000fc80003f0e000 */
[----:B------:R-:W-:-:S09]  /*1a50*/  FSEL R10, R5, R4, !P0 ;  /* 0x00000004050a7208 */ /* 0x000fd20004000000 */
.L_x_17:
[----:B------:R-:W-:Y:S05]  /*1a60*/  BRA.U !UP2, `(.L_x_14) ;  /* 0x000000010ad07547 */ /* 0x000fea000b800000 */
[----:B------:R-:W-:Y:S02]  /*1a70*/  UISETP.GE.U32.AND UP1, UPT, UR8, 0x4, UPT ;  /* 0x000000040800788c */ /* 0x000fe4000bf26070 */
[----:B------:R-:W-:-:S04]  /*1a80*/  ULOP3.LUT UR4, UR5, 0x3, URZ, 0xc0, !UPT ;  /* 0x0000000305047892 */ /* 0x000fc8000f8ec0ff */
[----:B------:R-:W-:-:S03]  /*1a90*/  UISETP.NE.AND UP2, UPT, UR4, URZ, UPT ;  /* 0x000000ff0400728c */ /* 0x000fc6000bf45270 */
[----:B------:R-:W-:Y:S08]  /*1aa0*/  BRA.U !UP1, `(.L_x_18) ;  /* 0x00000001097c7547 */ /* 0x000ff0000b800000 */
[----:B------:R-:W0:Y:S01]  /*1ab0*/  LDC.64 R4, c[0x0][0x380] ;  /* 0x0000e000ff047b82 */ /* 0x000e220000000a00 */
[----:B------:R-:W-:-:S05]  /*1ac0*/  IADD3 R0, PT, PT, R3, R0, RZ ;  /* 0x0000000003007210 */ /* 0x000fca0007ffe0ff */
[----:B------:R-:W-:-:S04]  /*1ad0*/  IMAD R9, R14, R0, R13 ;  /* 0x000000000e097224 */ /* 0x000fc800078e020d */
[----:B------:R-:W-:Y:S02]  /*1ae0*/  IMAD.IADD R11, R14, 0x1, R9 ;  /* 0x000000010e0b7824 */ /* 0x000fe400078e0209 */
[----:B0-----:R-:W-:-:S04]  /*1af0*/  IMAD.WIDE.U32 R6, R9, 0x4, R4 ;  /* 0x0000000409067825 */ /* 0x001fc800078e0004 */
[----:B------:R-:W-:Y:S02]  /*1b00*/  IMAD.WIDE.U32 R8, R11, 0x4, R4 ;  /* 0x000000040b087825 */ /* 0x000fe400078e0004 */
[----:B------:R-:W2:Y:S01]  /*1b10*/  LDG.E R6, desc[UR6][R6.64] ;  /* 0x0000000606067981 */ /* 0x000ea2000c1e1900 */
[----:B------:R-:W-:-:S03]  /*1b20*/  IADD3 R11, PT, PT, R14, R11, RZ ;  /* 0x0000000b0e0b7210 */ /* 0x000fc60007ffe0ff */
[----:B------:R-:W3:Y:S02]  /*1b30*/  LDG.E R8, desc[UR6][R8.64] ;  /* 0x0000000608087981 */ /* 0x000ee4000c1e1900 */
[----:B------:R-:W-:Y:S01]  /*1b40*/  IMAD.WIDE.U32 R16, R11, 0x4, R4 ;  /* 0x000000040b107825 */ /* 0x000fe200078e0004 */
[----:B------:R-:W-:-:S05]  /*1b50*/  IADD3 R11, PT, PT, R14, R11, RZ ;  /* 0x0000000b0e0b7210 */ /* 0x000fca0007ffe0ff */
[----:B------:R-:W4:Y:S01]  /*1b60*/  LDG.E R16, desc[UR6][R16.64] ;  /* 0x0000000610107981 */ /* 0x000f22000c1e1900 */
[----:B------:R-:W-:-:S06]  /*1b70*/  IMAD.WIDE.U32 R4, R11, 0x4, R4 ;  /* 0x000000040b047825 */ /* 0x000fcc00078e0004 */
[----:B------:R-:W5:Y:S01]  /*1b80*/  LDG.E R4, desc[UR6][R4.64] ;  /* 0x0000000604047981 */ /* 0x000f62000c1e1900 */
[----:B------:R-:W-:Y:S01]  /*1b90*/  IADD3 R3, PT, PT, R3, 0x4, RZ ;  /* 0x0000000403037810 */ /* 0x000fe20007ffe0ff */
[----:B--2---:R-:W0:Y:S08]  /*1ba0*/  F2I.TRUNC.NTZ R0, R6 ;  /* 0x0000000600007305 */ /* 0x004e30000020f100 */
[----:B---3--:R-:W1:Y:S01]  /*1bb0*/  F2I.TRUNC.NTZ R2, R8 ;  /* 0x0000000800027305 */ /* 0x008e62000020f100 */
[----:B0-----:R-:W-:-:S07]  /*1bc0*/  I2FP.F32.S32 R7, R0 ;  /* 0x0000000000077245 */ /* 0x001fce0000201400 */
[----:B----4-:R-:W0:Y:S01]  /*1bd0*/  F2I.TRUNC.NTZ R0, R16 ;  /* 0x0000001000007305 */ /* 0x010e22000020f100 */
[----:B------:R-:W-:-:S04]  /*1be0*/  FSETP.GEU.AND P0, PT, R10, R7, PT ;  /* 0x000000070a00720b */ /* 0x000fc80003f0e000 */
[----:B------:R-:W-:Y:S02]  /*1bf0*/  FSEL R7, R7, R10, !P0 ;  /* 0x0000000a07077208 */ /* 0x000fe40004000000 */
[----:B-1----:R-:W-:Y:S01]  /*1c00*/  I2FP.F32.S32 R2, R2 ;  /* 0x0000000200027245 */ /* 0x002fe20000201400 */
[----:B-----5:R-:W1:Y:S03]  /*1c10*/  F2I.TRUNC.NTZ R10, R4 ;  /* 0x00000004000a7305 */ /* 0x020e66000020f100 */
[----:B------:R-:W-:Y:S02]  /*1c20*/  FSETP.GEU.AND P0, PT, R7, R2, PT ;  /* 0x000000020700720b */ /* 0x000fe40003f0e000 */
[----:B0-----:R-:W-:Y:S02]  /*1c30*/  I2FP.F32.S32 R9, R0 ;  /* 0x0000000000097245 */ /* 0x001fe40000201400 */
[----:B------:R-:W-:-:S04]  /*1c40*/  FSEL R2, R2, R7, !P0 ;  /* 0x0000000702027208 */ /* 0x000fc80004000000 */
[----:B------:R-:W-:Y:S02]  /*1c50*/  FSETP.GEU.AND P0, PT, R2, R9, PT ;  /* 0x000000090200720b */ /* 0x000fe40003f0e000 */
[----:B-1----:R-:W-:Y:S02]  /*1c60*/  I2FP.F32.S32 R5, R10 ;  /* 0x0000000a00057245 */ /* 0x002fe40000201400 */
[----:B------:R-:W-:-:S04]  /*1c70*/  FSEL R2, R9, R2, !P0 ;  /* 0x0000000209027208 */ /* 0x000fc80004000000 */
[----:B------:R-:W-:-:S04]  /*1c80*/  FSETP.GEU.AND P0, PT, R2, R5, PT ;  /* 0x000000050200720b */ /* 0x000fc80003f0e000 */
[----:B------:R-:W-:-:S09]  /*1c90*/  FSEL R10, R5, R2, !P0 ;  /* 0x00000002050a7208 */ /* 0x000fd20004000000 */
.L_x_18:
[----:B------:R-:W-:Y:S05]  /*1ca0*/  BRA.U !UP2, `(.L_x_14) ;  /* 0x000000010a407547 */ /* 0x000fea000b800000 */
[----:B------:R-:W0:Y:S01]  /*1cb0*/  LDCU.64 UR8, c[0x0][0x3a0] ;  /* 0x00007400ff0877ac */ /* 0x000e220008000a00 */
[----:B------:R-:W1:Y:S01]  /*1cc0*/  LDC.64 R4, c[0x0][0x380] ;  /* 0x0000e000ff047b82 */ /* 0x000e620000000a00 */
[----:B------:R-:W-:Y:S01]  /*1cd0*/  IADD3 R3, PT, PT, R3, 0x5, R12 ;  /* 0x0000000503037810 */ /* 0x000fe20007ffe00c */
[----:B------:R-:W-:-:S04]  /*1ce0*/  UIADD3 UR4, UPT, UPT, -UR4, URZ, URZ ;  /* 0x000000ff04047290 */ /* 0x000fc8000fffe1ff */
[----:B0-----:R-:W-:-:S04]  /*1cf0*/  IMAD R0, R3, UR9, R22 ;  /* 0x0000000903007c24 */ /* 0x001fc8000f8e0216 */
[----:B------:R-:W-:-:S07]  /*1d00*/  IMAD R7, R0, UR8, R15 ;  /* 0x0000000800077c24 */ /* 0x000fce000f8e020f */
.L_x_19:
[----:B-1----:R-:W-:-:S06]  /*1d10*/  IMAD.WIDE.U32 R2, R7, 0x4, R4 ;  /* 0x0000000407027825 */ /* 0x002fcc00078e0004 */
[----:B------:R-:W2:Y:S01]  /*1d20*/  LDG.E R2, desc[UR6][R2.64] ;  /* 0x0000000602027981 */ /* 0x000ea2000c1e1900 */
[----:B------:R-:W-:Y:S01]  /*1d30*/  UIADD3 UR4, UPT, UPT, UR4, 0x1, URZ ;  /* 0x0000000104047890 */ /* 0x000fe2000fffe0ff */
[----:B------:R-:W-:-:S03]  /*1d40*/  IADD3 R7, PT, PT, R14, R7, RZ ;  /* 0x000000070e077210 */ /* 0x000fc60007ffe0ff */
[----:B------:R-:W-:Y:S01]  /*1d50*/  UISETP.NE.AND UP1, UPT, UR4, URZ, UPT ;  /* 0x000000ff0400728c */ /* 0x000fe2000bf25270 */
[----:B--2---:R-:W0:Y:S02]  /*1d60*/  F2I.TRUNC.NTZ R0, R2 ;  /* 0x0000000200007305 */ /* 0x004e24000020f100 */
[----:B0-----:R-:W-:-:S04]  /*1d70*/  I2FP.F32.S32 R9, R0 ;  /* 0x0000000000097245 */ /* 0x001fc80000201400 */
[----:B------:R-:W-:-:S04]  /*1d80*/  FSETP.GEU.AND P0, PT, R10, R9, PT ;  /* 0x000000090a00720b */ /* 0x000fc80003f0e000 */
[----:B------:R-:W-:Y:S01]  /*1d90*/  FSEL R10, R9, R10, !P0 ;  /* 0x0000000a090a7208 */ /* 0x000fe20004000000 */
[----:B------:R-:W-:Y:S08]  /*1da0*/  BRA.U UP1, `(.L_x_19) ;  /* 0xfffffffd01d87547 */ /* 0x000ff0000b83ffff */
.L_x_14:
[----:B------:R-:W-:Y:S01]  /*1db0*/  MOV R28, RZ ;  /* 0x000000ff001c7202 */ /* 0x000fe20000000f00 */
[----:B------:R-:W-:Y:S06]  /*1dc0*/  BRA.U !UP0, `(.L_x_20) ;  /* 0x0000000d08c47547 */ /* 0x000fec000b800000 */
[----:B------:R-:W-:Y:S01]  /*1dd0*/  UISETP.GE.U32.AND UP1, UPT, UR5, 0x8, UPT ;  /* 0x000000080500788c */ /* 0x000fe2000bf26070 */
[----:B------:R-:W-:Y:S01]  /*1de0*/  IMAD.MOV.U32 R28, RZ, RZ, RZ ;  /* 0x000000ffff1c7224 */ /* 0x000fe200078e00ff */
[----:B------:R-:W-:-:S07]  /*1df0*/  UMOV UR4, URZ ;  /* 0x000000ff00047c82 */ /* 0x000fce0008000000 */
[----:B------:R-:W-:Y:S05]  /*1e00*/  BRA.U !UP1, `(.L_x_21) ;  /* 0x0000000909047547 */ /* 0x000fea000b800000 */
[----:B------:R-:W1:Y:S01]  /*1e10*/  LDCU.64 UR10, c[0x0][0x3a0] ;  /* 0x00007400ff0a77ac */ /* 0x000e620008000a00 */
[----:B------:R-:W2:Y:S01]  /*1e20*/  LDC.64 R18, c[0x0][0x390] ;  /* 0x0000e400ff127b82 */ /* 0x000ea20000000a00 */
[C---:B0-----:R-:W-:Y:S01]  /*1e30*/  IADD3 R3, PT, PT, R12.reuse, 0x6, RZ ;  /* 0x000000060c037810 */ /* 0x041fe20007ffe0ff */
[C---:B------:R-:W-:Y:S01]  /*1e40*/  VIADD R17, R12.reuse, 0xb ;  /* 0x0000000b0c117836 */ /* 0x040fe20000000000 */
[C---:B------:R-:W-:Y:S01]  /*1e50*/  IADD3 R5, PT, PT, R12.reuse, 0x7, RZ ;  /* 0x000000070c057810 */ /* 0x040fe20007ffe0ff */
[----:B------:R-:W-:Y:S01]  /*1e60*/  HFMA2 R28, -RZ, RZ, 0, 0 ;  /* 0x00000000ff1c7431 */ /* 0x000fe200000001ff */
[C---:B------:R-:W-:Y:S01]  /*1e70*/  IADD3 R7, PT, PT, R12.reuse, 0x8, RZ ;  /* 0x000000080c077810 */ /* 0x040fe20007ffe0ff */
[----:B------:R-:W-:Y:S01]  /*1e80*/  ULOP3.LUT UR4, UR5, 0xfffffff8, URZ, 0xc0, !UPT ;  /* 0xfffffff805047892 */ /* 0x000fe2000f8ec0ff */
[C---:B------:R-:W-:Y:S01]  /*1e90*/  IADD3 R9, PT, PT, R12.reuse, 0x9, RZ ;  /* 0x000000090c097810 */ /* 0x040fe20007ffe0ff */
[----:B------:R-:W0:Y:S01]  /*1ea0*/  LDC.64 R20, c[0x0][0x380] ;  /* 0x0000e000ff147b82 */ /* 0x000e220000000a00 */
[C---:B------:R-:W-:Y:S01]  /*1eb0*/  IADD3 R11, PT, PT, R12.reuse, 0xa, RZ ;  /* 0x0000000a0c0b7810 */ /* 0x040fe20007ffe0ff */
[----:B------:R-:W-:Y:S01]  /*1ec0*/  UIADD3 UR8, UPT, UPT, -UR4, URZ, URZ ;  /* 0x000000ff04087290 */ /* 0x000fe2000fffe1ff */
[----:B------:R-:W-:-:S02]  /*1ed0*/  IADD3 R23, PT, PT, R12, 0xc, RZ ;  /* 0x0000000c0c177810 */ /* 0x000fc40007ffe0ff */
[----:B------:R-:W-:Y:S01]  /*1ee0*/  IADD3 R25, PT, PT, R12, 0x5, RZ ;  /* 0x000000050c197810 */ /* 0x000fe20007ffe0ff */
[--C-:B-1----:R-:W-:Y:S02]  /*1ef0*/  IMAD R0, R3, UR11, R22.reuse ;  /* 0x0000000b03007c24 */ /* 0x102fe4000f8e0216 */
[--C-:B------:R-:W-:Y:S02]  /*1f00*/  IMAD R2, R5, UR11, R22.reuse ;  /* 0x0000000b05027c24 */ /* 0x100fe4000f8e0216 */
[--C-:B------:R-:W-:Y:S02]  /*1f10*/  IMAD R4, R7, UR11, R22.reuse ;  /* 0x0000000b07047c24 */ /* 0x100fe4000f8e0216 */
[--C-:B------:R-:W-:Y:S02]  /*1f20*/  IMAD R6, R9, UR11, R22.reuse ;  /* 0x0000000b09067c24 */ /* 0x100fe4000f8e0216 */
[--C-:B------:R-:W-:Y:S02]  /*1f30*/  IMAD R8, R11, UR11, R22.reuse ;  /* 0x0000000b0b087c24 */ /* 0x100fe4000f8e0216 */
[----:B------:R-:W-:-:S02]  /*1f40*/  IMAD R16, R17, UR11, R22 ;  /* 0x0000000b11107c24 */ /* 0x000fc4000f8e0216 */
[--C-:B------:R-:W-:Y:S02]  /*1f50*/  IMAD R24, R23, UR11, R22.reuse ;  /* 0x0000000b17187c24 */ /* 0x100fe4000f8e0216 */
[----:B------:R-:W-:Y:S02]  /*1f60*/  IMAD R26, R25, UR11, R22 ;  /* 0x0000000b191a7c24 */ /* 0x000fe4000f8e0216 */
[--C-:B------:R-:W-:Y:S02]  /*1f70*/  IMAD R3, R0, UR10, R15.reuse ;  /* 0x0000000a00037c24 */ /* 0x100fe4000f8e020f */
[--C-:B------:R-:W-:Y:S02]  /*1f80*/  IMAD R5, R2, UR10, R15.reuse ;  /* 0x0000000a02057c24 */ /* 0x100fe4000f8e020f */
[--C-:B------:R-:W-:Y:S02]  /*1f90*/  IMAD R7, R4, UR10, R15.reuse ;  /* 0x0000000a04077c24 */ /* 0x100fe4000f8e020f */
[----:B------:R-:W-:-:S02]  /*1fa0*/  IMAD R9, R6, UR10, R15 ;  /* 0x0000000a06097c24 */ /* 0x000fc4000f8e020f */
[--C-:B------:R-:W-:Y:S02]  /*1fb0*/  IMAD R11, R8, UR10, R15.reuse ;  /* 0x0000000a080b7c24 */ /* 0x100fe4000f8e020f */
[--C-:B------:R-:W-:Y:S02]  /*1fc0*/  IMAD R17, R16, UR10, R15.reuse ;  /* 0x0000000a10117c24 */ /* 0x100fe4000f8e020f */
[--C-:B------:R-:W-:Y:S02]  /*1fd0*/  IMAD R23, R24, UR10, R15.reuse ;  /* 0x0000000a18177c24 */ /* 0x100fe4000f8e020f */
[----:B------:R-:W-:-:S07]  /*1fe0*/  IMAD R29, R26, UR10, R15 ;  /* 0x0000000a1a1d7c24 */ /* 0x000fce000f8e020f */
.L_x_22:
[----:B01----:R-:W-:-:S06]  /*1ff0*/  IMAD.WIDE.U32 R30, R29, 0x4, R20 ;  /* 0x000000041d1e7825 */ /* 0x003fcc00078e0014 */
[----:B------:R-:W3:Y:S01]  /*2000*/  LDG.E R31, desc[UR6][R30.64] ;  /* 0x000000061e1f7981 */ /* 0x000ee2000c1e1900 */
[----:B--2---:R-:W-:-:S04]  /*2010*/  IMAD.WIDE.U32 R26, R29, 0x4, R18 ;  /* 0x000000041d1a7825 */ /* 0x004fc800078e0012 */
[----:B------:R-:W-:-:S04]  /*2020*/  IMAD.WIDE.U32 R24, R3, 0x4, R20 ;  /* 0x0000000403187825 */ /* 0x000fc800078e0014 */
[----:B---3--:R-:W-:-:S04]  /*2030*/  FADD R0, R31, -R10 ;  /* 0x8000000a1f007221 */ /* 0x008fc80000000000 */
[----:B------:R-:W-:-:S05]  /*2040*/  FMUL R0, R0, 1.4426950216293334961 ;  /* 0x3fb8aa3b00007820 */ /* 0x000fca0000400000 */
[----:B------:R-:W-:-:S13]  /*2050*/  FSETP.GEU.AND P0, PT, R0, -126, PT ;  /* 0xc2fc00000000780b */ /* 0x000fda0003f0e000 */
[----:B------:R-:W-:-:S04]  /*2060*/  @!P0 FMUL R0, R0, 0.5 ;  /* 0x3f00000000008820 */ /* 0x000fc80000400000 */
[----:B------:R-:W0:Y:S02]  /*2070*/  MUFU.EX2 R35, R0 ;  /* 0x0000000000237308 */ /* 0x000e240000000800 */
[----:B0-----:R-:W-:-:S05]  /*2080*/  @!P0 FMUL R35, R35, R35 ;  /* 0x0000002323238220 */ /* 0x001fca0000400000 */
[----:B------:R0:W-:Y:S04]  /*2090*/  STG.E desc[UR6][R26.64], R35 ;  /* 0x000000231a007986 */ /* 0x0001e8000c101906 */
[----:B------:R-:W2:Y:S01]  /*20a0*/  LDG.E R25, desc[UR6][R24.64] ;  /* 0x0000000618197981 */ /* 0x000ea2000c1e1900 */
[----:B------:R-:W-:-:S04]  /*20b0*/  IMAD.WIDE.U32 R32, R3, 0x4, R18 ;  /* 0x0000000403207825 */ /* 0x000fc800078e0012 */
[----:B------:R-:W-:-:S04]  /*20c0*/  IMAD.WIDE.U32 R30, R5, 0x4, R20 ;  /* 0x00000004051e7825 */ /* 0x000fc800078e0014 */
[----:B--2---:R-:W-:-:S04]  /*20d0*/  FADD R2, R25, -R10 ;  /* 0x8000000a19027221 */ /* 0x004fc80000000000 */
[----:B------:R-:W-:-:S05]  /*20e0*/  FMUL R6, R2, 1.4426950216293334961 ;  /* 0x3fb8aa3b02067820 */ /* 0x000fca0000400000 */
[----:B------:R-:W-:-:S13]  /*20f0*/  FSETP.GEU.AND P0, PT, R6, -126, PT ;  /* 0xc2fc00000600780b */ /* 0x000fda0003f0e000 */
[----:B------:R-:W-:-:S04]  /*2100*/  @!P0 FMUL R6, R6, 0.5 ;  /* 0x3f00000006068820 */ /* 0x000fc80000400000 */
[----:B------:R-:W1:Y:S02]  /*2110*/  MUFU.EX2 R2, R6 ;  /* 0x0000000600027308 */ /* 0x000e640000000800 */
[----:B-1----:R-:W-:-:S05]  /*2120*/  @!P0 FMUL R2, R2, R2 ;  /* 0x0000000202028220 */ /* 0x002fca0000400000 */
[----:B------:R1:W-:Y:S04]  /*2130*/  STG.E desc[UR6][R32.64], R2 ;  /* 0x0000000220007986 */ /* 0x0003e8000c101906 */
[----:B------:R-:W2:Y:S01]  /*2140*/  LDG.E R31, desc[UR6][R30.64] ;  /* 0x000000061e1f7981 */ /* 0x000ea2000c1e1900 */
[----:B0-----:R-:W-:-:S04]  /*2150*/  IMAD.WIDE.U32 R26, R5, 0x4, R18 ;  /* 0x00000004051a7825 */ /* 0x001fc800078e0012 */
[----:B------:R-:W-:-:S04]  /*2160*/  IMAD.WIDE.U32 R24, R7, 0x4, R20 ;  /* 0x0000000407187825 */ /* 0x000fc800078e0014 */
[----:B--2---:R-:W-:-:S04]  /*2170*/  FADD R0, R31, -R10 ;  /* 0x8000000a1f007221 */ /* 0x004fc80000000000 */
[----:B------:R-:W-:-:S05]  /*2180*/  FMUL R8, R0, 1.4426950216293334961 ;  /* 0x3fb8aa3b00087820 */ /* 0x000fca0000400000 */
[----:B------:R-:W-:-:S13]  /*2190*/  FSETP.GEU.AND P0, PT, R8, -126, PT ;  /* 0xc2fc00000800780b */ /* 0x000fda0003f0e000 */
[----:B------:R-:W-:-:S04]  /*21a0*/  @!P0 FMUL R8, R8, 0.5 ;  /* 0x3f00000008088820 */ /* 0x000fc80000400000 */
[----:B------:R-:W0:Y:S02]  /*21b0*/  MUFU.EX2 R4, R8 ;  /* 0x0000000800047308 */ /* 0x000e240000000800 */
[----:B0-----:R-:W-:-:S05]  /*21c0*/  @!P0 FMUL R4, R4, R4 ;  /* 0x0000000404048220 */ /* 0x001fca0000400000 */
[----:B------:R0:W-:Y:S04]  /*21d0*/  STG.E desc[UR6][R26.64], R4 ;  /* 0x000000041a007986 */ /* 0x0001e8000c101906 */
[----:B------:R-:W2:Y:S01]  /*21e0*/  LDG.E R25, desc[UR6][R24.64] ;  /* 0x0000000618197981 */ /* 0x000ea2000c1e1900 */
[----:B-1----:R-:W-:-:S04]  /*21f0*/  IMAD.WIDE.U32 R32, R7, 0x4, R18 ;  /* 0x0000000407207825 */ /* 0x002fc800078e0012 */
        /* <DEDUP_REMOVED lines=9> */
[----:B------:R-:W-:-:S04]  /*2290*/  IMAD.WIDE.U32 R24, R9, 0x4, R18 ;  /* 0x0000000409187825 */ /* 0x000fc800078e0012 */
[----:B0-----:R-:W-:-:S04]  /*22a0*/  IMAD.WIDE.U32 R26, R11, 0x4, R20 ;  /* 0x000000040b1a7825 */ /* 0x001fc800078e0014 */
        /* <DEDUP_REMOVED lines=9> */
[----:B-1----:R-:W-:-:S04]  /*2340*/  IMAD.WIDE.U32 R32, R17, 0x4, R20 ;  /* 0x0000000411207825 */ /* 0x002fc800078e0014 */
[----:B--2---:R-:W-:-:S04]  /*2350*/  FADD R6, R27, -R10 ;  /* 0x8000000a1b067221 */ /* 0x004fc80000000000 */
[----:B------:R-:W-:-:S05]  /*2360*/  FMUL R16, R6, 1.4426950216293334961 ;  /* 0x3fb8aa3b06107820 */ /* 0x000fca0000400000 */
[----:B------:R-:W-:-:S13]  /*2370*/  FSETP.GEU.AND P0, PT, R16, -126, PT ;  /* 0xc2fc00001000780b */ /* 0x000fda0003f0e000 */
[----:B------:R-:W-:-:S04]  /*2380*/  @!P0 FMUL R16, R16, 0.5 ;  /* 0x3f00000010108820 */ /* 0x000fc80000400000 */
[----:B------:R-:W1:Y:S02]  /*2390*/  MUFU.EX2 R6, R16 ;  /* 0x0000001000067308 */ /* 0x000e640000000800 */
[----:B-1----:R-:W-:-:S05]  /*23a0*/  @!P0 FMUL R6, R6, R6 ;  /* 0x0000000606068220 */ /* 0x002fca0000400000 */
[----:B------:R-:W-:Y:S04]  /*23b0*/  STG.E desc[UR6][R30.64], R6 ;  /* 0x000000061e007986 */ /* 0x000fe8000c101906 */
        /* <DEDUP_REMOVED lines=11> */
[----:B------:R-:W-:Y:S01]  /*2470*/  FADD R35, R35, R28 ;  /* 0x0000001c23237221 */ /* 0x000fe20000000000 */
[----:B------:R-:W-:Y:S01]  /*2480*/  UIADD3 UR8, UPT, UPT, UR8, 0x8, URZ ;  /* 0x0000000808087890 */ /* 0x000fe2000fffe0ff */
[C---:B------:R-:W-:Y:S01]  /*2490*/  LEA R3, R14.reuse, R3, 0x3 ;  /* 0x000000030e037211 */ /* 0x040fe200078e18ff */
[C---:B------:R-:W-:Y:S02]  /*24a0*/  IMAD R7, R14.reuse, 0x8, R7 ;  /* 0x000000080e077824 */ /* 0x040fe400078e0207 */
[----:B------:R-:W-:Y:S01]  /*24b0*/  FADD R35, R35, R2 ;  /* 0x0000000223237221 */ /* 0x000fe20000000000 */
[----:B------:R-:W-:Y:S01]  /*24c0*/  UISETP.NE.AND UP1, UPT, UR8, URZ, UPT ;  /* 0x000000ff0800728c */ /* 0x000fe2000bf25270 */
[----:B------:R-:W-:Y:S01]  /*24d0*/  LEA R5, R14, R5, 0x3 ;  /* 0x000000050e057211 */ /* 0x000fe200078e18ff */
[----:B0-----:R-:W-:-:S04]  /*24e0*/  IMAD.WIDE.U32 R24, R23, 0x4, R18 ;  /* 0x0000000417187825 */ /* 0x001fc800078e0012 */
[----:B------:R-:W-:Y:S01]  /*24f0*/  FADD R35, R35, R4 ;  /* 0x0000000423237221 */ /* 0x000fe20000000000 */
[C---:B------:R-:W-:Y:S02]  /*2500*/  LEA R9, R14.reuse, R9, 0x3 ;  /* 0x000000090e097211 */ /* 0x040fe400078e18ff */
[C---:B------:R-:W-:Y:S01]  /*2510*/  LEA R11, R14.reuse, R11, 0x3 ;  /* 0x0000000b0e0b7211 */ /* 0x040fe200078e18ff */
[----:B------:R-:W-:Y:S01]  /*2520*/  FADD R0, R35, R0 ;  /* 0x0000000023007221 */ /* 0x000fe20000000000 */
[C---:B------:R-:W-:Y:S02]  /*2530*/  LEA R17, R14.reuse, R17, 0x3 ;  /* 0x000000110e117211 */ /* 0x040fe400078e18ff */
[----:B------:R-:W-:Y:S01]  /*2540*/  LEA R23, R14, R23, 0x3 ;  /* 0x000000170e177211 */ /* 0x000fe200078e18ff */
[----:B------:R-:W-:Y:S01]  /*2550*/  FADD R37, R0, R37 ;  /* 0x0000002500257221 */ /* 0x000fe20000000000 */
[----:B------:R-:W-:-:S03]  /*2560*/  LEA R29, R14, R29, 0x3 ;  /* 0x0000001d0e1d7211 */ /* 0x000fc600078e18ff */
[----:B------:R-:W-:-:S04]  /*2570*/  FADD R37, R37, R6 ;  /* 0x0000000625257221 */ /* 0x000fc80000000000 */
[----:B------:R-:W-:Y:S01]  /*2580*/  FADD R37, R37, R8 ;  /* 0x0000000825257221 */ /* 0x000fe20000000000 */
[----:B--2---:R-:W-:-:S04]  /*2590*/  FADD R16, R27, -R10 ;  /* 0x8000000a1b107221 */ /* 0x004fc80000000000 */
[----:B------:R-:W-:-:S05]  /*25a0*/  FMUL R16, R16, 1.4426950216293334961 ;  /* 0x3fb8aa3b10107820 */ /* 0x000fca0000400000 */
[----:B------:R-:W-:-:S13]  /*25b0*/  FSETP.GEU.AND P0, PT, R16, -126, PT ;  /* 0xc2fc00001000780b */ /* 0x000fda0003f0e000 */
[----:B------:R-:W-:-:S04]  /*25c0*/  @!P0 FMUL R16, R16, 0.5 ;  /* 0x3f00000010108820 */ /* 0x000fc80000400000 */
[----:B------:R-:W0:Y:S02]  /*25d0*/  MUFU.EX2 R30, R16 ;  /* 0x00000010001e7308 */ /* 0x000e240000000800 */
[----:B0-----:R-:W-:-:S04]  /*25e0*/  @!P0 FMUL R30, R30, R30 ;  /* 0x0000001e1e1e8220 */ /* 0x001fc80000400000 */
[----:B------:R-:W-:Y:S01]  /*25f0*/  FADD R28, R37, R30 ;  /* 0x0000001e251c7221 */ /* 0x000fe20000000000 */
[----:B------:R1:W-:Y:S01]  /*2600*/  STG.E desc[UR6][R24.64], R30 ;  /* 0x0000001e18007986 */ /* 0x0003e2000c101906 */
[----:B------:R-:W-:Y:S05]  /*2610*/  BRA.U UP1, `(.L_x_22) ;  /* 0xfffffff901747547 */ /* 0x000fea000b83ffff */
.L_x_21:
[----:B------:R-:W-:-:S09]  /*2620*/  ULOP3.LUT UP1, UR8, UR5, 0x7, URZ, 0xc0, !UPT ;  /* 0x0000000705087892 */ /* 0x000fd2000f82c0ff */
[----:B------:R-:W-:Y:S05]  /*2630*/  BRA.U !UP1, `(.L_x_20) ;  /* 0x0000000509a87547 */ /* 0x000fea000b800000 */
[----:B------:R-:W-:Y:S01]  /*2640*/  UISETP.GE.U32.AND UP1, UPT, UR8, 0x4, UPT ;  /* 0x000000040800788c */ /* 0x000fe2000bf26070 */
[----:B0-----:R-:W-:Y:S01]  /*2650*/  VIADD R0, R12, 0x5 ;  /* 0x000000050c007836 */ /* 0x001fe20000000000 */
[----:B------:R-:W-:-:S04]  /*2660*/  ULOP3.LUT UR9, UR5, 0x3, URZ, 0xc0, !UPT ;  /* 0x0000000305097892 */ /* 0x000fc8000f8ec0ff */
[----:B------:R-:W-:-:S03]  /*2670*/  UISETP.NE.AND UP2, UPT, UR9, URZ, UPT ;  /* 0x000000ff0900728c */ /* 0x000fc6000bf45270 */
[----:B------:R-:W-:Y:S08]  /*2680*/  BRA.U !UP1, `(.L_x_23) ;  /* 0x0000000109d07547 */ /* 0x000ff0000b800000 */
[----:B------:R-:W0:Y:S01]  /*2690*/  LDC.64 R2, c[0x0][0x380] ;  /* 0x0000e000ff027b82 */ /* 0x000e220000000a00 */
[----:B------:R-:W-:-:S05]  /*26a0*/  IADD3 R4, PT, PT, R0, UR4, RZ ;  /* 0x0000000400047c10 */ /* 0x000fca000fffe0ff */
[----:B------:R-:W-:-:S04]  /*26b0*/  IMAD R17, R14, R4, R13 ;  /* 0x000000040e117224 */ /* 0x000fc800078e020d */
[----:B0-----:R-:W-:-:S06]  /*26c0*/  IMAD.WIDE.U32 R8, R17, 0x4, R2 ;  /* 0x0000000411087825 */ /* 0x001fcc00078e0002 */
[----:B------:R-:W2:Y:S01]  /*26d0*/  LDG.E R9, desc[UR6][R8.64] ;  /* 0x0000000608097981 */ /* 0x000ea2000c1e1900 */
[----:B------:R-:W-:-:S05]  /*26e0*/  IADD3 R11, PT, PT, R14, R17, RZ ;  /* 0x000000110e0b7210 */ /* 0x000fca0007ffe0ff */
[----:B------:R-:W-:-:S04]  /*26f0*/  IMAD.WIDE.U32 R18, R11, 0x4, R2 ;  /* 0x000000040b127825 */ /* 0x000fc800078e0002 */
[----:B--2---:R-:W-:-:S04]  /*2700*/  FADD R4, R9, -R10 ;  /* 0x8000000a09047221 */ /* 0x004fc80000000000 */
[----:B------:R-:W-:Y:S02]  /*2710*/  FMUL R6, R4, 1.4426950216293334961 ;  /* 0x3fb8aa3b04067820 */ /* 0x000fe40000400000 */
[----:B------:R-:W0:Y:S03]  /*2720*/  LDC.64 R4, c[0x0][0x390] ;  /* 0x0000e400ff047b82 */ /* 0x000e260000000a00 */
[----:B------:R-:W-:-:S13]  /*2730*/  FSETP.GEU.AND P0, PT, R6, -126, PT ;  /* 0xc2fc00000600780b */ /* 0x000fda0003f0e000 */
[----:B------:R-:W-:-:S04]  /*2740*/  @!P0 FMUL R6, R6, 0.5 ;  /* 0x3f00000006068820 */ /* 0x000fc80000400000 */
[----:B------:R-:W2:Y:S01]  /*2750*/  MUFU.EX2 R7, R6 ;  /* 0x0000000600077308 */ /* 0x000ea20000000800 */
[----:B0-----:R-:W-:-:S04]  /*2760*/  IMAD.WIDE.U32 R16, R17, 0x4, R4 ;  /* 0x0000000411107825 */ /* 0x001fc800078e0004 */
[----:B--2---:R-:W-:-:S05]  /*2770*/  @!P0 FMUL R7, R7, R7 ;  /* 0x0000000707078220 */ /* 0x004fca0000400000 */
[----:B------:R0:W-:Y:S04]  /*2780*/  STG.E desc[UR6][R16.64], R7 ;  /* 0x0000000710007986 */ /* 0x0001e8000c101906 */
[----:B------:R-:W2:Y:S01]  /*2790*/  LDG.E R19, desc[UR6][R18.64] ;  /* 0x0000000612137981 */ /* 0x000ea2000c1e1900 */
[----:B-1----:R-:W-:-:S05]  /*27a0*/  IADD3 R25, PT, PT, R14, R11, RZ ;  /* 0x0000000b0e197210 */ /* 0x002fca0007ffe0ff */
[----:B------:R-:W-:-:S04]  /*27b0*/  IMAD.WIDE.U32 R20, R25, 0x4, R2 ;  /* 0x0000000419147825 */ /* 0x000fc800078e0002 */
[----:B--2---:R-:W-:-:S04]  /*27c0*/  FADD R8, R19, -R10 ;  /* 0x8000000a13087221 */ /* 0x004fc80000000000 */
[----:B------:R-:W-:Y:S01]  /*27d0*/  FMUL R23, R8, 1.4426950216293334961 ;  /* 0x3fb8aa3b08177820 */ /* 0x000fe20000400000 */
[----:B------:R-:W-:-:S04]  /*27e0*/  IMAD.WIDE.U32 R8, R11, 0x4, R4 ;  /* 0x000000040b087825 */ /* 0x000fc800078e0004 */
[----:B------:R-:W-:-:S13]  /*27f0*/  FSETP.GEU.AND P0, PT, R23, -126, PT ;  /* 0xc2fc00001700780b */ /* 0x000fda0003f0e000 */
[----:B------:R-:W-:-:S04]  /*2800*/  @!P0 FMUL R23, R23, 0.5 ;  /* 0x3f00000017178820 */ /* 0x000fc80000400000 */
[----:B------:R-:W1:Y:S02]  /*2810*/  MUFU.EX2 R6, R23 ;  /* 0x0000001700067308 */ /* 0x000e640000000800 */
[----:B-1----:R-:W-:-:S05]  /*2820*/  @!P0 FMUL R6, R6, R6 ;  /* 0x0000000606068220 */ /* 0x002fca0000400000 */
[----:B------:R1:W-:Y:S04]  /*2830*/  STG.E desc[UR6][R8.64], R6 ;  /* 0x0000000608007986 */ /* 0x0003e8000c101906 */
[----:B------:R-:W2:Y:S01]  /*2840*/  LDG.E R21, desc[UR6][R20.64] ;  /* 0x0000000614157981 */ /* 0x000ea2000c1e1900 */
[----:B------:R-:W-:Y:S01]  /*2850*/  IADD3 R19, PT, PT, R14, R25, RZ ;  /* 0x000000190e137210 */ /* 0x000fe20007ffe0ff */
        /* <DEDUP_REMOVED lines=9> */
[----:B------:R-:W1:Y:S01]  /*28f0*/  LDG.E R3, desc[UR6][R2.64] ;  /* 0x0000000602037981 */ /* 0x000e62000c1e1900 */
[----:B------:R-:W-:-:S04]  /*2900*/  IMAD.WIDE.U32 R4, R19, 0x4, R4 ;  /* 0x0000000413047825 */ /* 0x000fc800078e0004 */
[----:B------:R-:W-:Y:S01]  /*2910*/  FADD R7, R28, R7 ;  /* 0x000000071c077221 */ /* 0x000fe20000000000 */
[----:B------:R-:W-:-:S03]  /*2920*/  UIADD3 UR4, UPT, UPT, UR4, 0x4, URZ ;  /* 0x0000000404047890 */ /* 0x000fc6000fffe0ff */
[----:B------:R-:W-:-:S04]  /*2930*/  FADD R7, R7, R6 ;  /* 0x0000000607077221 */ /* 0x000fc80000000000 */
[----:B------:R-:W-:Y:S01]  /*2940*/  FADD R7, R7, R18 ;  /* 0x0000001207077221 */ /* 0x000fe20000000000 */
[----:B-1----:R-:W-:-:S04]  /*2950*/  FADD R8, R3, -R10 ;  /* 0x8000000a03087221 */ /* 0x002fc80000000000 */
[----:B------:R-:W-:-:S05]  /*2960*/  FMUL R8, R8, 1.4426950216293334961 ;  /* 0x3fb8aa3b08087820 */ /* 0x000fca0000400000 */
[----:B------:R-:W-:-:S13]  /*2970*/  FSETP.GEU.AND P0, PT, R8, -126, PT ;  /* 0xc2fc00000800780b */ /* 0x000fda0003f0e000 */
[----:B------:R-:W-:-:S04]  /*2980*/  @!P0 FMUL R8, R8, 0.5 ;  /* 0x3f00000008088820 */ /* 0x000fc80000400000 */
[----:B------:R-:W1:Y:S02]  /*2990*/  MUFU.EX2 R9, R8 ;  /* 0x0000000800097308 */ /* 0x000e640000000800 */
[----:B-1----:R-:W-:-:S04]  /*29a0*/  @!P0 FMUL R9, R9, R9 ;  /* 0x0000000909098220 */ /* 0x002fc80000400000 */
[----:B------:R-:W-:Y:S01]  /*29b0*/  FADD R28, R7, R9 ;  /* 0x00000009071c7221 */ /* 0x000fe20000000000 */
[----:B------:R0:W-:Y:S06]  /*29c0*/  STG.E desc[UR6][R4.64], R9 ;  /* 0x0000000904007986 */ /* 0x0001ec000c101906 */
.L_x_23:
[----:B------:R-:W-:Y:S05]  /*29d0*/  BRA.U !UP2, `(.L_x_20) ;  /* 0x000000010ac07547 */ /* 0x000fea000b800000 */
[----:B------:R-:W-:Y:S02]  /*29e0*/  UISETP.NE.AND UP1, UPT, UR9, 0x1, UPT ;  /* 0x000000010900788c */ /* 0x000fe4000bf25270 */
[----:B------:R-:W-:-:S04]  /*29f0*/  ULOP3.LUT UR8, UR5, 0x1, URZ, 0xc0, !UPT ;  /* 0x0000000105087892 */ /* 0x000fc8000f8ec0ff */
[----:B------:R-:W-:-:S03]  /*2a00*/  UISETP.NE.U32.AND UP2, UPT, UR8, 0x1, UPT ;  /* 0x000000010800788c */ /* 0x000fc6000bf45070 */
[----:B------:R-:W-:Y:S08]  /*2a10*/  BRA.U !UP1, `(.L_x_24) ;  /* 0x0000000109707547 */ /* 0x000ff0000b800000 */
[----:B0-----:R-:W0:Y:S01]  /*2a20*/  LDC.64 R4, c[0x0][0x380] ;  /* 0x0000e000ff047b82 */ /* 0x001e220000000a00 */
[----:B------:R-:W-:-:S05]  /*2a30*/  IADD3 R2, PT, PT, R0, UR4, RZ ;  /* 0x0000000400027c10 */ /* 0x000fca000fffe0ff */
[----:B------:R-:W-:-:S04]  /*2a40*/  IMAD R9, R14, R2, R13 ;  /* 0x000000020e097224 */ /* 0x000fc800078e020d */
[----:B0-----:R-:W-:-:S06]  /*2a50*/  IMAD.WIDE.U32 R6, R9, 0x4, R4 ;  /* 0x0000000409067825 */ /* 0x001fcc00078e0004 */
[----:B------:R-:W2:Y:S01]  /*2a60*/  LDG.E R7, desc[UR6][R6.64] ;  /* 0x0000000606077981 */ /* 0x000ea2000c1e1900 */
[----:B------:R-:W-:-:S04]  /*2a70*/  IMAD.IADD R19, R14, 0x1, R9 ;  /* 0x000000010e137824 */ /* 0x000fc800078e0209 */
        /* <DEDUP_REMOVED lines=10> */
[----:B------:R-:W3:Y:S01]  /*2b20*/  LDG.E R5, desc[UR6][R4.64] ;  /* 0x0000000604057981 */ /* 0x000ee2000c1e1900 */
[----:B------:R-:W-:-:S04]  /*2b30*/  IMAD.WIDE.U32 R2, R19, 0x4, R2 ;  /* 0x0000000413027825 */ /* 0x000fc800078e0002 */
[----:B------:R-:W-:Y:S01]  /*2b40*/  FADD R28, R28, R17 ;  /* 0x000000111c1c7221 */ /* 0x000fe20000000000 */
[----:B------:R-:W-:Y:S01]  /*2b50*/  UIADD3 UR4, UPT, UPT, UR4, 0x2, URZ ;  /* 0x0000000204047890 */ /* 0x000fe2000fffe0ff */
[----:B---3--:R-:W-:-:S04]  /*2b60*/  FADD R6, R5, -R10 ;  /* 0x8000000a05067221 */ /* 0x008fc80000000000 */
[----:B------:R-:W-:-:S05]  /*2b70*/  FMUL R6, R6, 1.4426950216293334961 ;  /* 0x3fb8aa3b06067820 */ /* 0x000fca0000400000 */
[----:B------:R-:W-:-:S13]  /*2b80*/  FSETP.GEU.AND P0, PT, R6, -126, PT ;  /* 0xc2fc00000600780b */ /* 0x000fda0003f0e000 */
[----:B------:R-:W-:-:S04]  /*2b90*/  @!P0 FMUL R6, R6, 0.5 ;  /* 0x3f00000006068820 */ /* 0x000fc80000400000 */
[----:B------:R-:W0:Y:S02]  /*2ba0*/  MUFU.EX2 R7, R6 ;  /* 0x0000000600077308 */ /* 0x000e240000000800 */
[----:B0-----:R-:W-:-:S04]  /*2bb0*/  @!P0 FMUL R7, R7, R7 ;  /* 0x0000000707078220 */ /* 0x001fc80000400000 */
[----:B------:R-:W-:Y:S01]  /*2bc0*/  FADD R28, R28, R7 ;  /* 0x000000071c1c7221 */ /* 0x000fe20000000000 */
[----:B------:R2:W-:Y:S06]  /*2bd0*/  STG.E desc[UR6][R2.64], R7 ;  /* 0x0000000702007986 */ /* 0x0005ec000c101906 */
.L_x_24:
[----:B------:R-:W-:Y:S05]  /*2be0*/  BRA.U UP2, `(.L_x_20) ;  /* 0x00000001023c7547 */ /* 0x000fea000b800000 */
[----:B--2---:R-:W2:Y:S01]  /*2bf0*/  LDC.64 R2, c[0x0][0x380] ;  /* 0x0000e000ff027b82 */ /* 0x004ea20000000a00 */
[----:B------:R-:W-:-:S05]  /*2c00*/  IADD3 R0, PT, PT, R0, UR4, RZ ;  /* 0x0000000400007c10 */ /* 0x000fca000fffe0ff */
[----:B------:R-:W-:Y:S02]  /*2c10*/  IMAD R7, R14, R0, R13 ;  /* 0x000000000e077224 */ /* 0x000fe400078e020d */
[----:B0-----:R-:W0:Y:S02]  /*2c20*/  LDC.64 R4, c[0x0][0x390] ;  /* 0x0000e400ff047b82 */ /* 0x001e240000000a00 */
[----:B--2---:R-:W-:-:S06]  /*2c30*/  IMAD.WIDE.U32 R2, R7, 0x4, R2 ;  /* 0x0000000407027825 */ /* 0x004fcc00078e0002 */
[----:B------:R-:W2:Y:S01]  /*2c40*/  LDG.E R3, desc[UR6][R2.64] ;  /* 0x0000000602037981 */ /* 0x000ea2000c1e1900 */
[----:B0-----:R-:W-:-:S04]  /*2c50*/  IMAD.WIDE.U32 R4, R7, 0x4, R4 ;  /* 0x0000000407047825 */ /* 0x001fc800078e0004 */
[----:B--2---:R-:W-:-:S04]  /*2c60*/  FADD R10, R3, -R10 ;  /* 0x8000000a030a7221 */ /* 0x004fc80000000000 */
[----:B------:R-:W-:-:S05]  /*2c70*/  FMUL R10, R10, 1.4426950216293334961 ;  /* 0x3fb8aa3b0a0a7820 */ /* 0x000fca0000400000 */
[----:B------:R-:W-:-:S13]  /*2c80*/  FSETP.GEU.AND P0, PT, R10, -126, PT ;  /* 0xc2fc00000a00780b */ /* 0x000fda0003f0e000 */
[----:B------:R-:W-:-:S04]  /*2c90*/  @!P0 FMUL R10, R10, 0.5 ;  /* 0x3f0000000a0a8820 */ /* 0x000fc80000400000 */
[----:B------:R-:W0:Y:S02]  /*2ca0*/  MUFU.EX2 R9, R10 ;  /* 0x0000000a00097308 */ /* 0x000e240000000800 */
[----:B0-----:R-:W-:-:S04]  /*2cb0*/  @!P0 FMUL R9, R9, R9 ;  /* 0x0000000909098220 */ /* 0x001fc80000400000 */
[----:B------:R-:W-:Y:S01]  /*2cc0*/  FADD R28, R28, R9 ;  /* 0x000000091c1c7221 */ /* 0x000fe20000000000 */
[----:B------:R3:W-:Y:S06]  /*2cd0*/  STG.E desc[UR6][R4.64], R9 ;  /* 0x0000000904007986 */ /* 0x0007ec000c101906 */
.L_x_20:
[----:B------:R-:W-:Y:S05]  /*2ce0*/  BRA.U !UP0, `(.L_x_25) ;  /* 0x0000001508607547 */ /* 0x000fea000b800000 */
[----:B------:R-:W-:Y:S02]  /*2cf0*/  UISETP.GE.U32.AND UP0, UPT, UR5, 0x8, UPT ;  /* 0x000000080500788c */ /* 0x000fe4000bf06070 */
[----:B------:R-:W-:Y:S01]  /*2d00*/  ULOP3.LUT UR8, UR5, 0x7, URZ, 0xc0, !UPT ;  /* 0x0000000705087892 */ /* 0x000fe2000f8ec0ff */
[----:B------:R-:W-:-:S06]  /*2d10*/  UMOV UR4, URZ ;  /* 0x000000ff00047c82 */ /* 0x000fcc0008000000 */
[----:B------:R-:W-:Y:S05]  /*2d20*/  BRA.U !UP0, `(.L_x_26) ;  /* 0x0000000908dc7547 */ /* 0x000fea000b800000 */
[----:B------:R-:W4:Y:S01]  /*2d30*/  LDCU.64 UR10, c[0x0][0x3a0] ;  /* 0x00007400ff0a77ac */ /* 0x000f220008000a00 */
[----:B0-2---:R-:W0:Y:S01]  /*2d40*/  LDC.64 R16, c[0x0][0x390] ;  /* 0x0000e400ff107b82 */ /* 0x005e220000000a00 */
[C---:B------:R-:W-:Y:S01]  /*2d50*/  IADD3 R3, PT, PT, R12.reuse, 0x6, RZ ;  /* 0x000000060c037810 */ /* 0x040fe20007ffe0ff */
[C---:B------:R-:W-:Y:S01]  /*2d60*/  VIADD R11, R12.reuse, 0xa ;  /* 0x0000000a0c0b7836 */ /* 0x040fe20000000000 */
[C---:B---3--:R-:W-:Y:S01]  /*2d70*/  IADD3 R5, PT, PT, R12.reuse, 0x7, RZ ;  /* 0x000000070c057810 */ /* 0x048fe20007ffe0ff */
[----:B------:R-:W-:Y:S01]  /*2d80*/  ULOP3.LUT UR5, UR5, 0xfffffff8, URZ, 0xc0, !UPT ;  /* 0xfffffff805057892 */ /* 0x000fe2000f8ec0ff */
[C---:B------:R-:W-:Y:S01]  /*2d90*/  IADD3 R7, PT, PT, R12.reuse, 0x8, RZ ;  /* 0x000000080c077810 */ /* 0x040fe20007ffe0ff */
[----:B------:R-:W2:Y:S01]  /*2da0*/  LDCU UR9, c[0x0][0x3a8] ;  /* 0x00007500ff0977ac */ /* 0x000ea20008000800 */
[C---:B------:R-:W-:Y:S02]  /*2db0*/  IADD3 R9, PT, PT, R12.reuse, 0x9, RZ ;  /* 0x000000090c097810 */ /* 0x040fe40007ffe0ff */
[C---:B------:R-:W-:Y:S01]  /*2dc0*/  IADD3 R19, PT, PT, R12.reuse, 0xb, RZ ;  /* 0x0000000b0c137810 */ /* 0x040fe20007ffe0ff */
[----:B------:R-:W-:Y:S01]  /*2dd0*/  UIADD3 UR5, UPT, UPT, -UR5, URZ, URZ ;  /* 0x000000ff05057290 */ /* 0x000fe2000fffe1ff */
[----:B------:R-:W-:-:S02]  /*2de0*/  IADD3 R21, PT, PT, R12, 0xc, RZ ;  /* 0x0000000c0c157810 */ /* 0x000fc40007ffe0ff */
[----:B------:R-:W-:Y:S01]  /*2df0*/  IADD3 R23, PT, PT, R12, 0x5, RZ ;  /* 0x000000050c177810 */ /* 0x000fe20007ffe0ff */
[--C-:B----4-:R-:W-:Y:S02]  /*2e00*/  IMAD R4, R11, UR11, R22.reuse ;  /* 0x0000000b0b047c24 */ /* 0x110fe4000f8e0216 */
        /* <DEDUP_REMOVED lines=14> */
[----:B--2---:R-:W-:-:S07]  /*2ef0*/  IMAD R4, R20, UR10, R15 ;  /* 0x0000000a14047c24 */ /* 0x004fce000f8e020f */
.L_x_43:
[----:B0-----:R-:W-:-:S05]  /*2f00*/  IMAD.WIDE.U32 R18, R4, 0x4, R16 ;  /* 0x0000000404127825 */ /* 0x001fca00078e0010 */
[----:B------:R-:W2:Y:S01]  /*2f10*/  LDG.E R3, desc[UR6][R18.64] ;  /* 0x0000000612037981 */ /* 0x000ea2000c1e1900 */
[----:B------:R-:W0:Y:S01]  /*2f20*/  MUFU.RCP R21, R28 ;  /* 0x0000001c00157308 */ /* 0x000e220000001000 */
[----:B------:R-:W-:Y:S01]  /*2f30*/  ULOP3.LUT UR4, UR9, 0xfffffff8, URZ, 0xc0, !UPT ;  /* 0xfffffff809047892 */ /* 0x000fe2000f8ec0ff */
[----:B------:R-:W-:Y:S01]  /*2f40*/  BSSY.RECONVERGENT B2, `(.L_x_27) ;  /* 0x000000c000027945 */ /* 0x000fe20003800200 */
[----:B0-----:R-:W-:-:S04]  /*2f50*/  FFMA R0, R21, -R28, 1 ;  /* 0x3f80000015007423 */ /* 0x001fc8000000081c */
[----:B------:R-:W-:Y:S01]  /*2f60*/  FFMA R0, R21, R0, R21 ;  /* 0x0000000015007223 */ /* 0x000fe20000000015 */
[----:B--2---:R-:W0:Y:S03]  /*2f70*/  FCHK P0, R3, R28 ;  /* 0x0000001c03007302 */ /* 0x004e260000000000 */
[----:B------:R-:W-:-:S04]  /*2f80*/  FFMA R21, R3, R0, RZ ;  /* 0x0000000003157223 */ /* 0x000fc800000000ff */
[----:B------:R-:W-:-:S04]  /*2f90*/  FFMA R2, R21, -R28, R3 ;  /* 0x8000001c15027223 */ /* 0x000fc80000000003 */
[----:B------:R-:W-:Y:S01]  /*2fa0*/  FFMA R23, R0, R2, R21 ;  /* 0x0000000200177223 */ /* 0x000fe20000000015 */
[----:B0-----:R-:W-:Y:S06]  /*2fb0*/  @!P0 BRA `(.L_x_28) ;  /* 0x0000000000108947 */ /* 0x001fec0003800000 */
[----:B------:R-:W-:Y:S02]  /*2fc0*/  MOV R0, R28 ;  /* 0x0000001c00007202 */ /* 0x000fe40000000f00 */
[----:B-1----:R-:W-:-:S07]  /*2fd0*/  MOV R24, 0x2ff0 ;  /* 0x00002ff000187802 */ /* 0x002fce0000000f00 */
[----:B------:R-:W-:Y:S05]  /*2fe0*/  CALL.REL.NOINC `($__internal_1_$__cuda_sm3x_div_rn_noftz_f32_slowpath) ;  /* 0x00000028003c7944 */ /* 0x000fea0003c00000 */
[----:B------:R-:W-:-:S07]  /*2ff0*/  MOV R23, R0 ;  /* 0x0000000000177202 */ /* 0x000fce0000000f00 */
.L_x_28:
[----:B------:R-:W-:Y:S05]  /*3000*/  BSYNC.RECONVERGENT B2 ;  /* 0x0000000000027941 */ /* 0x000fea0003800200 */
.L_x_27:
[----:B------:R-:W-:Y:S01]  /*3010*/  IMAD.WIDE.U32 R20, R11, 0x4, R16 ;  /* 0x000000040b147825 */ /* 0x000fe200078e0010 */
[----:B------:R0:W-:Y:S04]  /*3020*/  STG.E desc[UR6][R18.64], R23 ;  /* 0x0000001712007986 */ /* 0x0001e8000c101906 */
[----:B-1----:R-:W2:Y:S01]  /*3030*/  LDG.E R24, desc[UR6][R20.64] ;  /* 0x0000000614187981 */ /* 0x002ea2000c1e1900 */
[----:B------:R-:W1:Y:S01]  /*3040*/  MUFU.RCP R3, R28 ;  /* 0x0000001c00037308 */ /* 0x000e620000001000 */
[----:B------:R-:W-:Y:S01]  /*3050*/  BSSY.RECONVERGENT B2, `(.L_x_29) ;  /* 0x000000d000027945 */ /* 0x000fe20003800200 */
[----:B-1----:R-:W-:-:S04]  /*3060*/  FFMA R0, R3, -R28, 1 ;  /* 0x3f80000003007423 */ /* 0x002fc8000000081c */
[----:B------:R-:W-:Y:S02]  /*3070*/  FFMA R0, R3, R0, R3 ;  /* 0x0000000003007223 */ /* 0x000fe40000000003 */
[----:B--2---:R-:W1:Y:S02]  /*3080*/  FCHK P0, R24, R28 ;  /* 0x0000001c18007302 */ /* 0x004e640000000000 */
[----:B------:R-:W-:-:S04]  /*3090*/  FFMA R3, R0, R24, RZ ;  /* 0x0000001800037223 */ /* 0x000fc800000000ff */
[----:B------:R-:W-:-:S04]  /*30a0*/  FFMA R2, R3, -R28, R24 ;  /* 0x8000001c03027223 */ /* 0x000fc80000000018 */
[----:B------:R-:W-:Y:S01]  /*30b0*/  FFMA R3, R0, R2, R3 ;  /* 0x0000000200037223 */ /* 0x000fe20000000003 */
[----:B01----:R-:W-:Y:S06]  /*30c0*/  @!P0 BRA `(.L_x_30) ;  /* 0x0000000000148947 */ /* 0x003fec0003800000 */
[----:B------:R-:W-:Y:S01]  /*30d0*/  IMAD.MOV.U32 R3, RZ, RZ, R24 ;  /* 0x000000ffff037224 */ /* 0x000fe200078e0018 */
[----:B------:R-:W-:Y:S02]  /*30e0*/  MOV R0, R28 ;  /* 0x0000001c00007202 */ /* 0x000fe40000000f00 */
[----:B------:R-:W-:-:S07]  /*30f0*/  MOV R24, 0x3110 ;  /* 0x0000311000187802 */ /* 0x000fce0000000f00 */
[----:B------:R-:W-:Y:S05]  /*3100*/  CALL.REL.NOINC `($__internal_1_$__cuda_sm3x_div_rn_noftz_f32_slowpath) ;  /* 0x0000002400f47944 */ /* 0x000fea0003c00000 */
[----:B------:R-:W-:-:S07]  /*3110*/  MOV R3, R0 ;  /* 0x0000000000037202 */ /* 0x000fce0000000f00 */
.L_x_30:
[----:B------:R-:W-:Y:S05]  /*3120*/  BSYNC.RECONVERGENT B2 ;  /* 0x0000000000027941 */ /* 0x000fea0003800200 */
.L_x_29:
[----:B------:R-:W-:Y:S01]  /*3130*/  IMAD.WIDE.U32 R18, R10, 0x4, R16 ;  /* 0x000000040a127825 */ /* 0x000fe200078e0010 */
[----:B------:R0:W-:Y:S04]  /*3140*/  STG.E desc[UR6][R20.64], R3 ;  /* 0x0000000314007986 */ /* 0x0001e8000c101906 */
[----:B------:R-:W2:Y:S01]  /*3150*/  LDG.E R24, desc[UR6][R18.64] ;  /* 0x0000000612187981 */ /* 0x000ea2000c1e1900 */
        /* <DEDUP_REMOVED lines=9> */
[----:B------:R-:W-:Y:S02]  /*31f0*/  MOV R3, R24 ;  /* 0x0000001800037202 */ /* 0x000fe40000000f00 */
[----:B------:R-:W-:Y:S02]  /*3200*/  MOV R0, R28 ;  /* 0x0000001c00007202 */ /* 0x000fe40000000f00 */
[----:B------:R-:W-:-:S07]  /*3210*/  MOV R24, 0x3230 ;  /* 0x0000323000187802 */ /* 0x000fce0000000f00 */
[----:B------:R-:W-:Y:S05]  /*3220*/  CALL.REL.NOINC `($__internal_1_$__cuda_sm3x_div_rn_noftz_f32_slowpath) ;  /* 0x0000002400ac7944 */ /* 0x000fea0003c00000 */
[----:B------:R-:W-:-:S07]  /*3230*/  MOV R23, R0 ;  /* 0x0000000000177202 */ /* 0x000fce0000000f00 */
.L_x_32:
[----:B------:R-:W-:Y:S05]  /*3240*/  BSYNC.RECONVERGENT B2 ;  /* 0x0000000000027941 */ /* 0x000fea0003800200 */
.L_x_31:
        /* <DEDUP_REMOVED lines=17> */
.L_x_34:
[----:B------:R-:W-:Y:S05]  /*3360*/  BSYNC.RECONVERGENT B2 ;  /* 0x0000000000027941 */ /* 0x000fea0003800200 */
.L_x_33:
        /* <DEDUP_REMOVED lines=17> */
.L_x_36:
[----:B------:R-:W-:Y:S05]  /*3480*/  BSYNC.RECONVERGENT B2 ;  /* 0x0000000000027941 */ /* 0x000fea0003800200 */
.L_x_35:
        /* <DEDUP_REMOVED lines=17> */
.L_x_38:
[----:B------:R-:W-:Y:S05]  /*35a0*/  BSYNC.RECONVERGENT B2 ;  /* 0x0000000000027941 */ /* 0x000fea0003800200 */
.L_x_37:
        /* <DEDUP_REMOVED lines=17> */
.L_x_40:
[----:B------:R-:W-:Y:S05]  /*36c0*/  BSYNC.RECONVERGENT B2 ;  /* 0x0000000000027941 */ /* 0x000fea0003800200 */
.L_x_39:
        /* <DEDUP_REMOVED lines=16> */
.L_x_42:
[----:B------:R-:W-:Y:S05]  /*37d0*/  BSYNC.RECONVERGENT B2 ;  /* 0x0000000000027941 */ /* 0x000fea0003800200 */
.L_x_41:
[----:B------:R4:W-:Y:S01]  /*37e0*/  STG.E desc[UR6][R20.64], R0 ;  /* 0x0000000014007986 */ /* 0x0009e2000c101906 */
[----:B------:R-:W-:Y:S01]  /*37f0*/  UIADD3 UR5, UPT, UPT, UR5, 0x8, URZ ;  /* 0x0000000805057890 */ /* 0x000fe2000fffe0ff */
[C---:B------:R-:W-:Y:S01]  /*3800*/  LEA R11, R14.reuse, R11, 0x3 ;  /* 0x0000000b0e0b7211 */ /* 0x040fe200078e18ff */
[C---:B------:R-:W-:Y:S01]  /*3810*/  IMAD R7, R14.reuse, 0x8, R7 ;  /* 0x000000080e077824 */ /* 0x040fe200078e0207 */
[C---:B------:R-:W-:Y:S01]  /*3820*/  LEA R10, R14.reuse, R10, 0x3 ;  /* 0x0000000a0e0a7211 */ /* 0x040fe200078e18ff */
[----:B------:R-:W-:Y:S01]  /*3830*/  UISETP.NE.AND UP0, UPT, UR5, URZ, UPT ;  /* 0x000000ff0500728c */ /* 0x000fe2000bf05270 */
[C---:B------:R-:W-:Y:S02]  /*3840*/  LEA R9, R14.reuse, R9, 0x3 ;  /* 0x000000090e097211 */ /* 0x040fe400078e18ff */
[C---:B------:R-:W-:Y:S02]  /*3850*/  LEA R8, R14.reuse, R8, 0x3 ;  /* 0x000000080e087211 */ /* 0x040fe400078e18ff */
[----:B------:R-:W-:-:S02]  /*3860*/  LEA R6, R14, R6, 0x3 ;  /* 0x000000060e067211 */ /* 0x000fc400078e18ff */
[C---:B------:R-:W-:Y:S02]  /*3870*/  LEA R5, R14.reuse, R5, 0x3 ;  /* 0x000000050e057211 */ /* 0x040fe400078e18ff */
[----:B------:R-:W-:Y:S01]  /*3880*/  LEA R4, R14, R4, 0x3 ;  /* 0x000000040e047211 */ /* 0x000fe200078e18ff */
[----:B----4-:R-:W-:Y:S06]  /*3890*/  BRA.U UP0, `(.L_x_43) ;  /* 0xfffffff500987547 */ /* 0x010fec000b83ffff */
.L_x_26:
[----:B------:R-:W-:-:S09]  /*38a0*/  UISETP.NE.AND UP0, UPT, UR8, URZ, UPT ;  /* 0x000000ff0800728c */ /* 0x000fd2000bf05270 */
[----:B------:R-:W-:Y:S05]  /*38b0*/  BRA.U !UP0, `(.L_x_25) ;  /* 0x00000009086c7547 */ /* 0x000fea000b800000 */
[----:B------:R-:W4:Y:S01]  /*38c0*/  LDCU UR5, c[0x0][0x3a8] ;  /* 0x00007500ff0577ac */ /* 0x000f220008000800 */
[----:B0--3--:R-:W-:Y:S01]  /*38d0*/  IADD3 R4, PT, PT, R12, 0x5, RZ ;  /* 0x000000050c047810 */ /* 0x009fe20007ffe0ff */
[----:B------:R-:W-:Y:S02]  /*38e0*/  UISETP.GE.U32.AND UP0, UPT, UR8, 0x4, UPT ;  /* 0x000000040800788c */ /* 0x000fe4000bf06070 */
[----:B----4-:R-:W-:-:S07]  /*38f0*/  ULOP3.LUT UR5, UR5, 0x3, URZ, 0xc0, !UPT ;  /* 0x0000000305057892 */ /* 0x010fce000f8ec0ff */
[----:B------:R-:W-:Y:S05]  /*3900*/  BRA.U !UP0, `(.L_x_44) ;  /* 0x0000000508447547 */ /* 0x000fea000b800000 */
[----:B--2---:R-:W0:Y:S01]  /*3910*/  LDC.64 R6, c[0x0][0x390] ;  /* 0x0000e400ff067b82 */ /* 0x004e220000000a00 */
[----:B------:R-:W-:-:S05]  /*3920*/  IADD3 R5, PT, PT, R4, UR4, RZ ;  /* 0x0000000404057c10 */ /* 0x000fca000fffe0ff */
[----:B------:R-:W-:-:S04]  /*3930*/  IMAD R5, R14, R5, R13 ;  /* 0x000000050e057224 */ /* 0x000fc800078e020d */
[----:B0-----:R-:W-:-:S05]  /*3940*/  IMAD.WIDE.U32 R6, R5, 0x4, R6 ;  /* 0x0000000405067825 */ /* 0x001fca00078e0006 */
[----:B------:R-:W2:Y:S01]  /*3950*/  LDG.E R8, desc[UR6][R6.64] ;  /* 0x0000000606087981 */ /* 0x000ea2000c1e1900 */
[----:B------:R-:W0:Y:S01]  /*3960*/  MUFU.RCP R3, R28 ;  /* 0x0000001c00037308 */ /* 0x000e220000001000 */
[----:B------:R-:W-:Y:S01]  /*3970*/  BSSY.RECONVERGENT B2, `(.L_x_45) ;  /* 0x000000d000027945 */ /* 0x000fe20003800200 */
[----:B0-----:R-:W-:-:S04]  /*3980*/  FFMA R0, R3, -R28, 1 ;  /* 0x3f80000003007423 */ /* 0x001fc8000000081c */
[----:B------:R-:W-:Y:S02]  /*3990*/  FFMA R0, R3, R0, R3 ;  /* 0x0000000003007223 */ /* 0x000fe40000000003 */
[----:B--2---:R-:W0:Y:S02]  /*39a0*/  FCHK P0, R8, R28 ;  /* 0x0000001c08007302 */ /* 0x004e240000000000 */
[----:B------:R-:W-:-:S04]  /*39b0*/  FFMA R3, R0, R8, RZ ;  /* 0x0000000800037223 */ /* 0x000fc800000000ff */
[----:B------:R-:W-:-:S04]  /*39c0*/  FFMA R2, R3, -R28, R8 ;  /* 0x8000001c03027223 */ /* 0x000fc80000000008 */
[----:B------:R-:W-:Y:S01]  /*39d0*/  FFMA R3, R0, R2, R3 ;  /* 0x0000000200037223 */ /* 0x000fe20000000003 */
[----:B0-----:R-:W-:Y:S06]  /*39e0*/  @!P0 BRA `(.L_x_46) ;  /* 0x0000000000148947 */ /* 0x001fec0003800000 */
[----:B------:R-:W-:Y:S01]  /*39f0*/  IMAD.MOV.U32 R3, RZ, RZ, R8 ;  /* 0x000000ffff037224 */ /* 0x000fe200078e0008 */
[----:B------:R-:W-:Y:S02]  /*3a00*/  MOV R0, R28 ;  /* 0x0000001c00007202 */ /* 0x000fe40000000f00 */
[----:B-1----:R-:W-:-:S07]  /*3a10*/  MOV R24, 0x3a30 ;  /* 0x00003a3000187802 */ /* 0x002fce0000000f00 */
[----:B------:R-:W-:Y:S05]  /*3a20*/  CALL.REL.NOINC `($__internal_1_$__cuda_sm3x_div_rn_noftz_f32_slowpath) ;  /* 0x0000001c00ac7944 */ /* 0x000fea0003c00000 */
[----:B------:R-:W-:-:S07]  /*3a30*/  MOV R3, R0 ;  /* 0x0000000000037202 */ /* 0x000fce0000000f00 */
.L_x_46:
[----:B------:R-:W-:Y:S05]  /*3a40*/  BSYNC.RECONVERGENT B2 ;  /* 0x0000000000027941 */ /* 0x000fea0003800200 */
.L_x_45:
[----:B------:R-:W0:Y:S01]  /*3a50*/  LDC.64 R8, c[0x0][0x390] ;  /* 0x0000e400ff087b82 */ /* 0x000e220000000a00 */
[----:B------:R-:W-:Y:S01]  /*3a60*/  IADD3 R5, PT, PT, R14, R5, RZ ;  /* 0x000000050e057210 */ /* 0x000fe20007ffe0ff */
[----:B------:R2:W-:Y:S04]  /*3a70*/  STG.E desc[UR6][R6.64], R3 ;  /* 0x0000000306007986 */ /* 0x0005e8000c101906 */
[----:B0-----:R-:W-:-:S05]  /*3a80*/  IMAD.WIDE.U32 R8, R5, 0x4, R8 ;  /* 0x0000000405087825 */ /* 0x001fca00078e0008 */
[----:B------:R-:W3:Y:S01]  /*3a90*/  LDG.E R10, desc[UR6][R8.64] ;  /* 0x00000006080a7981 */ /* 0x000ee2000c1e1900 */
[----:B------:R-:W0:Y:S01]  /*3aa0*/  MUFU.RCP R11, R28 ;  /* 0x0000001c000b7308 */ /* 0x000e220000001000 */
[----:B------:R-:W-:Y:S01]  /*3ab0*/  BSSY.RECONVERGENT B2, `(.L_x_47) ;  /* 0x000000d000027945 */ /* 0x000fe20003800200 */
[----:B0-----:R-:W-:-:S04]  /*3ac0*/  FFMA R0, R11, -R28, 1 ;  /* 0x3f8000000b007423 */ /* 0x001fc8000000081c */
[----:B------:R-:W-:Y:S02]  /*3ad0*/  FFMA R0, R11, R0, R11 ;  /* 0x000000000b007223 */ /* 0x000fe4000000000b */
[----:B---3--:R-:W0:Y:S02]  /*3ae0*/  FCHK P0, R10, R28 ;  /* 0x0000001c0a007302 */ /* 0x008e240000000000 */
[----:B------:R-:W-:-:S04]  /*3af0*/  FFMA R11, R0, R10, RZ ;  /* 0x0000000a000b7223 */ /* 0x000fc800000000ff */
[----:B------:R-:W-:-:S04]  /*3b00*/  FFMA R2, R11, -R28, R10 ;  /* 0x8000001c0b027223 */ /* 0x000fc8000000000a */
[----:B------:R-:W-:Y:S01]  /*3b10*/  FFMA R11, R0, R2, R11 ;  /* 0x00000002000b7223 */ /* 0x000fe2000000000b */
[----:B0-2---:R-:W-:Y:S06]  /*3b20*/  @!P0 BRA `(.L_x_48) ;  /* 0x0000000000148947 */ /* 0x005fec0003800000 */
[----:B------:R-:W-:Y:S02]  /*3b30*/  MOV R3, R10 ;  /* 0x0000000a00037202 */ /* 0x000fe40000000f00 */
[----:B------:R-:W-:Y:S02]  /*3b40*/  MOV R0, R28 ;  /* 0x0000001c00007202 */ /* 0x000fe40000000f00 */
[----:B-1----:R-:W-:-:S07]  /*3b50*/  MOV R24, 0x3b70 ;  /* 0x00003b7000187802 */ /* 0x002fce0000000f00 */
[----:B------:R-:W-:Y:S05]  /*3b60*/  CALL.REL.NOINC `($__internal_1_$__cuda_sm3x_div_rn_noftz_f32_slowpath) ;  /* 0x0000001c005c7944 */ /* 0x000fea0003c00000 */
[----:B------:R-:W-:-:S07]  /*3b70*/  IMAD.MOV.U32 R11, RZ, RZ, R0 ;  /* 0x000000ffff0b7224 */ /* 0x000fce00078e0000 */
.L_x_48:
[----:B------:R-:W-:Y:S05]  /*3b80*/  BSYNC.RECONVERGENT B2 ;  /* 0x0000000000027941 */ /* 0x000fea0003800200 */
.L_x_47:
        /* <DEDUP_REMOVED lines=18> */
[----:B------:R-:W-:-:S07]  /*3cb0*/  MOV R3, R0 ;  /* 0x0000000000037202 */ /* 0x000fce0000000f00 */
.L_x_50:
[----:B------:R-:W-:Y:S05]  /*3cc0*/  BSYNC.RECONVERGENT B2 ;  /* 0x0000000000027941 */ /* 0x000fea0003800200 */
.L_x_49:
        /* <DEDUP_REMOVED lines=14> */
[----:B------:R-:W-:Y:S01]  /*3db0*/  IMAD.MOV.U32 R3, RZ, RZ, R10 ;  /* 0x000000ffff037224 */ /* 0x000fe200078e000a */
[----:B------:R-:W-:Y:S02]  /*3dc0*/  MOV R0, R28 ;  /* 0x0000001c00007202 */ /* 0x000fe40000000f00 */
[----:B-1----:R-:W-:-:S07]  /*3dd0*/  MOV R24, 0x3df0 ;  /* 0x00003df000187802 */ /* 0x002fce0000000f00 */
[----:B------:R-:W-:Y:S05]  /*3de0*/  CALL.REL.NOINC `($__internal_1_$__cuda_sm3x_div_rn_noftz_f32_slowpath) ;  /* 0x0000001800bc7944 */ /* 0x000fea0003c00000 */
.L_x_52:
[----:B------:R-:W-:Y:S05]  /*3df0*/  BSYNC.RECONVERGENT B2 ;  /* 0x0000000000027941 */ /* 0x000fea0003800200 */
.L_x_51:
[----:B------:R0:W-:Y:S01]  /*3e00*/  STG.E desc[UR6][R8.64], R0 ;  /* 0x0000000008007986 */ /* 0x0001e2000c101906 */
[----:B------:R-:W-:-:S12]  /*3e10*/  UIADD3 UR4, UPT, UPT, UR4, 0x4, URZ ;  /* 0x0000000404047890 */ /* 0x000fd8000fffe0ff */
.L_x_44:
[----:B------:R-:W-:-:S09]  /*3e20*/  UISETP.NE.AND UP0, UPT, UR5, URZ, UPT ;  /* 0x000000ff0500728c */ /* 0x000fd2000bf05270 */
[----:B------:R-:W-:Y:S05]  /*3e30*/  BRA.U !UP0, `(.L_x_25) ;  /* 0x00000005080c7547 */ /* 0x000fea000b800000 */
[----:B------:R-:W-:-:S09]  /*3e40*/  UISETP.NE.AND UP0, UPT, UR5, 0x1, UPT ;  /* 0x000000010500788c */ /* 0x000fd2000bf05270 */
[----:B------:R-:W-:Y:S05]  /*3e50*/  BRA.U !UP0, `(.L_x_53) ;  /* 0x0000000108a47547 */ /* 0x000fea000b800000 */
[----:B--2---:R-:W2:Y:S01]  /*3e60*/  LDC.64 R6, c[0x0][0x390] ;  /* 0x0000e400ff067b82 */ /* 0x004ea20000000a00 */
[----:B------:R-:W-:-:S05]  /*3e70*/  IADD3 R5, PT, PT, R4, UR4, RZ ;  /* 0x0000000404057c10 */ /* 0x000fca000fffe0ff */
[----:B------:R-:W-:-:S04]  /*3e80*/  IMAD R5, R14, R5, R13 ;  /* 0x000000050e057224 */ /* 0x000fc800078e020d */
[----:B--2---:R-:W-:-:S05]  /*3e90*/  IMAD.WIDE.U32 R6, R5, 0x4, R6 ;  /* 0x0000000405067825 */ /* 0x004fca00078e0006 */
[----:B0-----:R-:W2:Y:S01]  /*3ea0*/  LDG.E R8, desc[UR6][R6.64] ;  /* 0x0000000606087981 */ /* 0x001ea2000c1e1900 */
        /* <DEDUP_REMOVED lines=9> */
[----:B------:R-:W-:Y:S02]  /*3f40*/  MOV R3, R8 ;  /* 0x0000000800037202 */ /* 0x000fe40000000f00 */
[----:B------:R-:W-:Y:S02]  /*3f50*/  MOV R0, R28 ;  /* 0x0000001c00007202 */ /* 0x000fe40000000f00 */
[----:B-1----:R-:W-:-:S07]  /*3f60*/  MOV R24, 0x3f80 ;  /* 0x00003f8000187802 */ /* 0x002fce0000000f00 */
[----:B------:R-:W-:Y:S05]  /*3f70*/  CALL.REL.NOINC `($__internal_1_$__cuda_sm3x_div_rn_noftz_f32_slowpath) ;  /* 0x0000001800587944 */ /* 0x000fea0003c00000 */
[----:B------:R-:W-:-:S07]  /*3f80*/  MOV R3, R0 ;  /* 0x0000000000037202 */ /* 0x000fce0000000f00 */
.L_x_55:
[----:B------:R-:W-:Y:S05]  /*3f90*/  BSYNC.RECONVERGENT B2 ;  /* 0x0000000000027941 */ /* 0x000fea0003800200 */
.L_x_54:
[----:B------:R-:W0:Y:S01]  /*3fa0*/  LDC.64 R8, c[0x0][0x390] ;  /* 0x0000e400ff087b82 */ /* 0x000e220000000a00 */
[----:B------:R-:W-:Y:S01]  /*3fb0*/  IMAD.IADD R5, R14, 0x1, R5 ;  /* 0x000000010e057824 */ /* 0x000fe200078e0205 */
[----:B------:R2:W-:Y:S03]  /*3fc0*/  STG.E desc[UR6][R6.64], R3 ;  /* 0x0000000306007986 */ /* 0x0005e6000c101906 */
        /* <DEDUP_REMOVED lines=15> */
.L_x_57:
[----:B------:R-:W-:Y:S05]  /*40c0*/  BSYNC.RECONVERGENT B2 ;  /* 0x0000000000027941 */ /* 0x000fea0003800200 */
.L_x_56:
[----:B------:R3:W-:Y:S01]  /*40d0*/  STG.E desc[UR6][R8.64], R0 ;  /* 0x0000000008007986 */ /* 0x0007e2000c101906 */
[----:B------:R-:W-:-:S12]  /*40e0*/  UIADD3 UR4, UPT, UPT, UR4, 0x2, URZ ;  /* 0x0000000204047890 */ /* 0x000fd8000fffe0ff */
.L_x_53:
[----:B------:R-:W4:Y:S02]  /*40f0*/  LDCU UR5, c[0x0][0x3a8] ;  /* 0x00007500ff0577ac */ /* 0x000f240008000800 */
[----:B----4-:R-:W-:-:S04]  /*4100*/  ULOP3.LUT UR5, UR5, 0x1, URZ, 0xc0, !UPT ;  /* 0x0000000105057892 */ /* 0x010fc8000f8ec0ff */
[----:B------:R-:W-:-:S09]  /*4110*/  UISETP.NE.U32.AND UP0, UPT, UR5, 0x1, UPT ;  /* 0x000000010500788c */ /* 0x000fd2000bf05070 */
[----:B------:R-:W-:Y:S05]  /*4120*/  BRA.U UP0, `(.L_x_25) ;  /* 0x0000000100507547 */ /* 0x000fea000b800000 */
[----:B--2---:R-:W2:Y:S01]  /*4130*/  LDC.64 R2, c[0x0][0x390] ;  /* 0x0000e400ff027b82 */ /* 0x004ea20000000a00 */
[----:B------:R-:W-:-:S05]  /*4140*/  IADD3 R4, PT, PT, R4, UR4, RZ ;  /* 0x0000000404047c10 */ /* 0x000fca000fffe0ff */
[----:B------:R-:W-:-:S04]  /*4150*/  IMAD R5, R14, R4, R13 ;  /* 0x000000040e057224 */ /* 0x000fc800078e020d */
[----:B--2---:R-:W-:-:S05]  /*4160*/  IMAD.WIDE.U32 R4, R5, 0x4, R2 ;  /* 0x0000000405047825 */ /* 0x004fca00078e0002 */
[----:B------:R-:W2:Y:S01]  /*4170*/  LDG.E R6, desc[UR6][R4.64] ;  /* 0x0000000604067981 */ /* 0x000ea2000c1e1900 */
[----:B------:R-:W0:Y:S01]  /*4180*/  MUFU.RCP R3, R28 ;  /* 0x0000001c00037308 */ /* 0x000e220000001000 */
[----:B------:R-:W-:Y:S01]  /*4190*/  BSSY.RECONVERGENT B2, `(.L_x_58) ;  /* 0x000000c000027945 */ /* 0x000fe20003800200 */
[----:B0--3--:R-:W-:-:S04]  /*41a0*/  FFMA R0, R3, -R28, 1 ;  /* 0x3f80000003007423 */ /* 0x009fc8000000081c */
        /* <DEDUP_REMOVED lines=10> */
.L_x_59:
[----:B------:R-:W-:Y:S05]  /*4250*/  BSYNC.RECONVERGENT B2 ;  /* 0x0000000000027941 */ /* 0x000fea0003800200 */
.L_x_58:
[----:B------:R4:W-:Y:S02]  /*4260*/  STG.E desc[UR6][R4.64], R0 ;  /* 0x0000000004007986 */ /* 0x0009e4000c101906 */
.L_x_25:
[----:B0--34-:R-:W0:Y:S01]  /*4270*/  LDC.64 R4, c[0x0][0x380] ;  /* 0x0000e000ff047b82 */ /* 0x019e220000000a00 */
[C---:B--2---:R-:W-:Y:S01]  /*4280*/  IMAD R3, R14.reuse, R12, R13 ;  /* 0x0000000c0e037224 */ /* 0x044fe200078e020d */
[----:B------:R-:W2:Y:S04]  /*4290*/  LDCU UR4, c[0x0][0x3a8] ;  /* 0x00007500ff0477ac */ /* 0x000ea80008000800 */
[----:B------:R-:W-:-:S04]  /*42a0*/  IADD3 R3, PT, PT, R14, R3, R14 ;  /* 0x000000030e037210 */ /* 0x000fc80007ffe00e */
[----:B------:R-:W-:-:S05]  /*42b0*/  IADD3 R3, PT, PT, R14, R3, R14 ;  /* 0x000000030e037210 */ /* 0x000fca0007ffe00e */
[----:B0-----:R-:W-:-:S06]  /*42c0*/  IMAD.WIDE.U32 R4, R3, 0x4, R4 ;  /* 0x0000000403047825 */ /* 0x001fcc00078e0004 */
[----:B------:R-:W3:Y:S01]  /*42d0*/  LDG.E R4, desc[UR6][R4.64] ;  /* 0x0000000604047981 */ /* 0x000ee2000c1e1900 */
[----:B--2---:R-:W-:Y:S01]  /*42e0*/  UISETP.NE.AND UP0, UPT, UR4, URZ, UPT ;  /* 0x000000ff0400728c */ /* 0x004fe2000bf05270 */
[----:B------:R-:W-:Y:S02]  /*42f0*/  HFMA2 R20, -RZ, RZ, 0, 0 ;  /* 0x00000000ff147431 */ /* 0x000fe400000001ff */
[----:B------:R-:W-:Y:S02]  /*4300*/  IMAD.MOV.U32 R18, RZ, RZ, -0x40800000 ;  /* 0xbf800000ff127424 */ /* 0x000fe400078e00ff */
[----:B---3--:R-:W-:-:S05]  /*4310*/  FMUL R2, R4, -1.4426950216293334961 ;  /* 0xbfb8aa3b04027820 */ /* 0x008fca0000400000 */
[----:B------:R-:W-:-:S13]  /*4320*/  FSETP.GEU.AND P0, PT, R2, -126, PT ;  /* 0xc2fc00000200780b */ /* 0x000fda0003f0e000 */
[----:B------:R-:W-:-:S04]  /*4330*/  @!P0 FMUL R2, R2, 0.5 ;  /* 0x3f00000002028820 */ /* 0x000fc80000400000 */
[----:B------:R-:W0:Y:S02]  /*4340*/  MUFU.EX2 R0, R2 ;  /* 0x0000000200007308 */ /* 0x000e240000000800 */
[----:B0-----:R-:W-:-:S04]  /*4350*/  @!P0 FMUL R0, R0, R0 ;  /* 0x0000000000008220 */ /* 0x001fc80000400000 */
[----:B------:R-:W-:Y:S01]  /*4360*/  FADD R0, R0, 1 ;  /* 0x3f80000000007421 */ /* 0x000fe20000000000 */
[----:B------:R-:W-:Y:S06]  /*4370*/  BRA.U !UP0, `(.L_x_60) ;  /* 0x00000011082c7547 */ /* 0x000fec000b800000 */
[----:B------:R-:W-:Y:S01]  /*4380*/  UISETP.GE.U32.AND UP0, UPT, UR4, 0x10, UPT ;  /* 0x000000100400788c */ /* 0x000fe2000bf06070 */
[----:B------:R-:W-:Y:S02]  /*4390*/  MOV R20, RZ ;  /* 0x000000ff00147202 */ /* 0x000fe40000000f00 */
[----:B------:R-:W-:Y:S02]  /*43a0*/  MOV R18, 0xffffffff ;  /* 0xffffffff00127802 */ /* 0x000fe40000000f00 */
[----:B------:R-:W-:-:S04]  /*43b0*/  MOV R7, RZ ;  /* 0x000000ff00077202 */ /* 0x000fc80000000f00 */
[----:B------:R-:W-:Y:S05]  /*43c0*/  BRA.U !UP0, `(.L_x_61) ;  /* 0x0000000908687547 */ /* 0x000fea000b800000 */
[----:B------:R-:W0:Y:S01]  /*43d0*/  LDCU.64 UR8, c[0x0][0x3a0] ;  /* 0x00007400ff0877ac */ /* 0x000e220008000a00 */
[C---:B------:R-:W-:Y:S01]  /*43e0*/  IADD3 R5, PT, PT, R12.reuse, 0x5, RZ ;  /* 0x000000050c057810 */ /* 0x040fe20007ffe0ff */
[C---:B------:R-:W-:Y:S01]  /*43f0*/  VIADD R9, R12.reuse, 0x7 ;  /* 0x000000070c097836 */ /* 0x040fe20000000000 */
[C---:B------:R-:W-:Y:S01]  /*4400*/  IADD3 R11, PT, PT, R12.reuse, 0x8, RZ ;  /* 0x000000080c0b7810 */ /* 0x040fe20007ffe0ff */
[C---:B-1----:R-:W-:Y:S01]  /*4410*/  VIADD R25, R12.reuse, 0xd ;  /* 0x0000000d0c197836 */ /* 0x042fe20000000000 */
[C---:B------:R-:W-:Y:S01]  /*4420*/  IADD3 R17, PT, PT, R12.reuse, 0x9, RZ ;  /* 0x000000090c117810 */ /* 0x040fe20007ffe0ff */
[C---:B------:R-:W-:Y:S01]  /*4430*/  VIADD R37, R12.reuse, 0x13 ;  /* 0x000000130c257836 */ /* 0x040fe20000000000 */
[C---:B------:R-:W-:Y:S02]  /*4440*/  IADD3 R19, PT, PT, R12.reuse, 0xa, RZ ;  /* 0x0000000a0c137810 */ /* 0x040fe40007ffe0ff */
[C---:B------:R-:W-:Y:S02]  /*4450*/  IADD3 R21, PT, PT, R12.reuse, 0xb, RZ ;  /* 0x0000000b0c157810 */ /* 0x040fe40007ffe0ff */
[----:B------:R-:W-:-:S02]  /*4460*/  IADD3 R7, PT, PT, R12, 0x6, RZ ;  /* 0x000000060c077810 */ /* 0x000fc40007ffe0ff */
[C---:B------:R-:W-:Y:S02]  /*4470*/  IADD3 R23, PT, PT, R12.reuse, 0xc, RZ ;  /* 0x0000000c0c177810 */ /* 0x040fe40007ffe0ff */
        /* <DEDUP_REMOVED lines=23> */
[----:B------:R-:W-:Y:S02]  /*45f0*/  HFMA2 R2, -RZ, RZ, 0, 0 ;  /* 0x00000000ff027431 */ /* 0x000fe400000001ff */
[--C-:B------:R-:W-:Y:S02]  /*4600*/  IMAD R9, R4, UR8, R15.reuse ;  /* 0x0000000804097c24 */ /* 0x100fe4000f8e020f */
[--C-:B------:R-:W-:Y:S02]  /*4610*/  IMAD R11, R6, UR8, R15.reuse ;  /* 0x00000008060b7c24 */ /* 0x100fe4000f8e020f */
[--C-:B------:R-:W-:Y:S02]  /*4620*/  IMAD R17, R8, UR8, R15.reuse ;  /* 0x0000000808117c24 */ /* 0x100fe4000f8e020f */
[--C-:B------:R-:W-:Y:S01]  /*4630*/  IMAD R19, R18, UR8, R15.reuse ;  /* 0x0000000812137c24 */ /* 0x100fe2000f8e020f */
[----:B------:R-:W-:Y:S01]  /*4640*/  MOV R18, 0xffffffff ;  /* 0xffffffff00127802 */ /* 0x000fe20000000f00 */
[--C-:B------:R-:W-:Y:S01]  /*4650*/  IMAD R21, R20, UR8, R15.reuse ;  /* 0x0000000814157c24 */ /* 0x100fe2000f8e020f */
[----:B------:R-:W-:Y:S01]  /*4660*/  MOV R20, RZ ;  /* 0x000000ff00147202 */ /* 0x000fe20000000f00 */
        /* <DEDUP_REMOVED lines=10> */
.L_x_62:
[----:B------:R-:W0:Y:S02]  /*4710*/  LDC.64 R24, c[0x0][0x390] ;  /* 0x0000e400ff187b82 */ /* 0x000e240000000a00 */
[----:B0-----:R-:W-:-:S05]  /*4720*/  IMAD.WIDE.U32 R30, R5, 0x4, R24 ;  /* 0x00000004051e7825 */ /* 0x001fca00078e0018 */
[----:B------:R-:W2:Y:S01]  /*4730*/  LDG.E R36, desc[UR6][R30.64] ;  /* 0x000000061e247981 */ /* 0x000ea2000c1e1900 */
[----:B------:R-:W-:-:S05]  /*4740*/  IMAD.WIDE.U32 R26, R16, 0x4, R24 ;  /* 0x00000004101a7825 */ /* 0x000fca00078e0018 */
[----:B------:R0:W3:Y:S01]  /*4750*/  LDG.E R34, desc[UR6][R26.64] ;  /* 0x000000061a227981 */ /* 0x0000e2000c1e1900 */
[----:B------:R-:W-:-:S06]  /*4760*/  IMAD.WIDE.U32 R28, R11, 0x4, R24 ;  /* 0x000000040b1c7825 */ /* 0x000fcc00078e0018 */
[----:B------:R-:W4:Y:S01]  /*4770*/  LDG.E R28, desc[UR6][R28.64] ;  /* 0x000000061c1c7981 */ /* 0x000f22000c1e1900 */
[----:B0-----:R-:W-:-:S05]  /*4780*/  IMAD.WIDE.U32 R26, R9, 0x4, R24 ;  /* 0x00000004091a7825 */ /* 0x001fca00078e0018 */
[----:B------:R-:W5:Y:S01]  /*4790*/  LDG.E R32, desc[UR6][R26.64] ;  /* 0x000000061a207981 */ /* 0x000f62000c1e1900 */
[----:B------:R-:W-:-:S05]  /*47a0*/  IMAD.WIDE.U32 R30, R17, 0x4, R24 ;  /* 0x00000004111e7825 */ /* 0x000fca00078e0018 */
[----:B------:R0:W4:Y:S02]  /*47b0*/  LDG.E R29, desc[UR6][R30.64] ;  /* 0x000000061e1d7981 */ /* 0x000124000c1e1900 */
[----:B0-----:R-:W-:-:S04]  /*47c0*/  IMAD.WIDE.U32 R30, R19, 0x4, R24 ;  /* 0x00000004131e7825 */ /* 0x001fc800078e0018 */
[----:B------:R-:W-:Y:S01]  /*47d0*/  IMAD.WIDE.U32 R26, R21, 0x4, R24 ;  /* 0x00000004151a7825 */ /* 0x000fe200078e0018 */
[----:B--2---:R-:W-:-:S04]  /*47e0*/  FSETP.GT.AND P3, PT, R36, R20, PT ;  /* 0x000000142400720b */ /* 0x004fc80003f64000 */
[----:B------:R-:W-:-:S04]  /*47f0*/  FSEL R20, R36, R20, P3 ;  /* 0x0000001424147208 */ /* 0x000fc80001800000 */
[----:B---3--:R-:W-:-:S04]  /*4800*/  FSETP.GT.AND P4, PT, R34, R20, PT ;  /* 0x000000142200720b */ /* 0x008fc80003f84000 */
[----:B------:R-:W-:Y:S02]  /*4810*/  FSEL R36, R34, R20, P4 ;  /* 0x0000001422247208 */ /* 0x000fe40002000000 */
[----:B------:R-:W2:Y:S04]  /*4820*/  LDG.E R20, desc[UR6][R30.64] ;  /* 0x000000061e147981 */ /* 0x000ea8000c1e1900 */
[----:B------:R0:W3:Y:S01]  /*4830*/  LDG.E R34, desc[UR6][R26.64] ;  /* 0x000000061a227981 */ /* 0x0000e2000c1e1900 */
[----:B-----5:R-:W-:-:S04]  /*4840*/  FSETP.GT.AND P5, PT, R32, R36, PT ;  /* 0x000000242000720b */ /* 0x020fc80003fa4000 */
[----:B------:R-:W-:Y:S01]  /*4850*/  FSEL R36, R32, R36, P5 ;  /* 0x0000002420247208 */ /* 0x000fe20002800000 */
[----:B0-----:R-:W-:-:S03]  /*4860*/  IMAD.WIDE.U32 R26, R23, 0x4, R24 ;  /* 0x00000004171a7825 */ /* 0x001fc600078e0018 */
[CC--:B----4-:R-:W-:Y:S02]  /*4870*/  FSETP.GT.AND P6, PT, R28.reuse, R36.reuse, PT ;  /* 0x000000241c00720b */ /* 0x0d0fe40003fc4000 */
[----:B------:R-:W4:Y:S02]  /*4880*/  LDG.E R32, desc[UR6][R26.64] ;  /* 0x000000061a207981 */ /* 0x000f24000c1e1900 */
[----:B------:R-:W-:Y:S01]  /*4890*/  FSEL R28, R28, R36, P6 ;  /* 0x000000241c1c7208 */ /* 0x000fe20003000000 */
[----:B------:R-:W-:-:S03]  /*48a0*/  IMAD.WIDE.U32 R30, R7, 0x4, R24 ;  /* 0x00000004071e7825 */ /* 0x000fc600078e0018 */
[CC--:B------:R-:W-:Y:S02]  /*48b0*/  FSETP.GT.AND P0, PT, R29.reuse, R28.reuse, PT ;  /* 0x0000001c1d00720b */ /* 0x0c0fe40003f04000 */
[----:B------:R0:W5:Y:S02]  /*48c0*/  LDG.E R36, desc[UR6][R30.64] ;  /* 0x000000061e247981 */ /* 0x000164000c1e1900 */
[----:B0-----:R-:W-:Y:S01]  /*48d0*/  FSEL R31, R29, R28, P0 ;  /* 0x0000001c1d1f7208 */ /* 0x001fe20000000000 */
[----:B------:R-:W-:-:S05]  /*48e0*/  IMAD.WIDE.U32 R28, R33, 0x4, R24 ;  /* 0x00000004211c7825 */ /* 0x000fca00078e0018 */
[----:B------:R0:W5:Y:S01]  /*48f0*/  LDG.E R30, desc[UR6][R28.64] ;  /* 0x000000061c1e7981 */ /* 0x000162000c1e1900 */
[----:B------:R-:W-:Y:S01]  /*4900*/  IMAD.WIDE.U32 R26, R35, 0x4, R24 ;  /* 0x00000004231a7825 */ /* 0x000fe200078e0018 */
[----:B------:R-:W-:-:S03]  /*4910*/  SEL R18, R2, R18, P3 ;  /* 0x0000001202127207 */ /* 0x000fc60001800000 */
[----:B0-----:R-:W-:-:S04]  /*4920*/  IMAD.WIDE.U32 R28, R37, 0x4, R24 ;  /* 0x00000004251c7825 */ /* 0x001fc800078e0018 */
[C---:B------:R-:W-:Y:S01]  /*4930*/  @P4 VIADD R18, R2.reuse, 0x1 ;  /* 0x0000000102124836 */ /* 0x040fe20000000000 */
[----:B------:R-:W-:Y:S02]  /*4940*/  @P5 IADD3 R18, PT, PT, R2, 0x2, RZ ;  /* 0x0000000202125810 */ /* 0x000fe40007ffe0ff */
[----:B--2---:R-:W-:-:S04]  /*4950*/  FSETP.GT.AND P1, PT, R20, R31, PT ;  /* 0x0000001f1400720b */ /* 0x004fc80003f24000 */
[----:B------:R-:W-:-:S04]  /*4960*/  FSEL R20, R20, R31, P1 ;  /* 0x0000001f14147208 */ /* 0x000fc80000800000 */
[----:B---3--:R-:W-:-:S04]  /*4970*/  FSETP.GT.AND P2, PT, R34, R20, PT ;  /* 0x000000142200720b */ /* 0x008fc80003f44000 */
[----:B------:R-:W-:Y:S02]  /*4980*/  FSEL R34, R34, R20, P2 ;  /* 0x0000001422227208 */ /* 0x000fe40001000000 */
[----:B------:R0:W2:Y:S02]  /*4990*/  LDG.E R20, desc[UR6][R26.64] ;  /* 0x000000061a147981 */ /* 0x0000a4000c1e1900 */
[----:B----4-:R-:W-:-:S04]  /*49a0*/  FSETP.GT.AND P3, PT, R32, R34, PT ;  /* 0x000000222000720b */ /* 0x010fc80003f64000 */
[----:B------:R-:W-:Y:S02]  /*49b0*/  FSEL R31, R32, R34, P3 ;  /* 0x00000022201f7208 */ /* 0x000fe40001800000 */
[----:B------:R1:W3:Y:S02]  /*49c0*/  LDG.E R32, desc[UR6][R28.64] ;  /* 0x000000061c207981 */ /* 0x0002e4000c1e1900 */
[----:B-----5:R-:W-:Y:S01]  /*49d0*/  FSETP.GT.AND P4, PT, R36, R31, PT ;  /* 0x0000001f2400720b */ /* 0x020fe20003f84000 */
[----:B0-----:R-:W-:-:S04]  /*49e0*/  IMAD.WIDE.U32 R26, R6, 0x4, R24 ;  /* 0x00000004061a7825 */ /* 0x001fc800078e0018 */
[----:B-1----:R-:W-:Y:S01]  /*49f0*/  IMAD.WIDE.U32 R28, R4, 0x4, R24 ;  /* 0x00000004041c7825 */ /* 0x002fe200078e0018 */
[----:B------:R-:W-:Y:S01]  /*4a00*/  FSEL R31, R36, R31, P4 ;  /* 0x0000001f241f7208 */ /* 0x000fe20002000000 */
[----:B------:R-:W4:Y:S04]  /*4a10*/  LDG.E R26, desc[UR6][R26.64] ;  /* 0x000000061a1a7981 */ /* 0x000f28000c1e1900 */
[----:B------:R0:W5:Y:S01]  /*4a20*/  LDG.E R34, desc[UR6][R28.64] ;  /* 0x000000061c227981 */ /* 0x000162000c1e1900 */
[----:B------:R-:W-:-:S04]  /*4a30*/  FSETP.GT.AND P5, PT, R30, R31, PT ;  /* 0x0000001f1e00720b */ /* 0x000fc80003fa4000 */
[----:B------:R-:W-:Y:S01]  /*4a40*/  FSEL R36, R30, R31, P5 ;  /* 0x0000001f1e247208 */ /* 0x000fe20002800000 */
[----:B------:R-:W-:-:S04]  /*4a50*/  IMAD.WIDE.U32 R30, R8, 0x4, R24 ;  /* 0x00000004081e7825 */ /* 0x000fc800078e0018 */
[----:B------:R-:W-:Y:S02]  /*4a60*/  IMAD.WIDE.U32 R24, R10, 0x4, R24 ;  /* 0x000000040a187825 */ /* 0x000fe400078e0018 */
[----:B------:R-:W4:Y:S04]  /*4a70*/  LDG.E R30, desc[UR6][R30.64] ;  /* 0x000000061e1e7981 */ /* 0x000f28000c1e1900 */
[----:B------:R-:W4:Y:S01]  /*4a80*/  LDG.E R25, desc[UR6][R24.64] ;  /* 0x0000000618197981 */ /* 0x000f22000c1e1900 */
[C---:B------:R-:W-:Y:S02]  /*4a90*/  @P6 IADD3 R18, PT, PT, R2.reuse, 0x3, RZ ;  /* 0x0000000302126810 */ /* 0x040fe40007ffe0ff */
[C---:B------:R-:W-:Y:S02]  /*4aa0*/  @P0 IADD3 R18, PT, PT, R2.reuse, 0x4, RZ ;  /* 0x0000000402120810 */ /* 0x040fe40007ffe0ff */
[----:B------:R-:W-:-:S02]  /*4ab0*/  @P1 IADD3 R18, PT, PT, R2, 0x5, RZ ;  /* 0x0000000502121810 */ /* 0x000fc40007ffe0ff */
[C---:B------:R-:W-:Y:S01]  /*4ac0*/  @P2 IADD3 R18, PT, PT, R2.reuse, 0x6, RZ ;  /* 0x0000000602122810 */ /* 0x040fe20007ffe0ff */
[C---:B------:R-:W-:Y:S01]  /*4ad0*/  @P3 VIADD R18, R2.reuse, 0x7 ;  /* 0x0000000702123836 */ /* 0x040fe20000000000 */
[C---:B------:R-:W-:Y:S02]  /*4ae0*/  @P4 IADD3 R18, PT, PT, R2.reuse, 0x8, RZ ;  /* 0x0000000802124810 */ /* 0x040fe40007ffe0ff */
[----:B------:R-:W-:Y:S01]  /*4af0*/  @P5 IADD3 R18, PT, PT, R2, 0x9, RZ ;  /* 0x0000000902125810 */ /* 0x000fe20007ffe0ff */
[----:B------:R-:W-:Y:S01]  /*4b00*/  ULOP3.LUT UR5, UR4, 0xfffffff0, URZ, 0xc0, !UPT ;  /* 0xfffffff004057892 */ /* 0x000fe2000f8ec0ff */
[C---:B------:R-:W-:Y:S01]  /*4b10*/  IMAD R5, R14.reuse, 0x10, R5 ;  /* 0x000000100e057824 */ /* 0x040fe200078e0205 */
[C---:B------:R-:W-:Y:S01]  /*4b20*/  LEA R16, R14.reuse, R16, 0x4 ;  /* 0x000000100e107211 */ /* 0x040fe200078e20ff */
[C---:B------:R-:W-:Y:S01]  /*4b30*/  IMAD R7, R14.reuse, 0x10, R7 ;  /* 0x000000100e077824 */ /* 0x040fe200078e0207 */
[C---:B------:R-:W-:Y:S01]  /*4b40*/  LEA R9, R14.reuse, R9, 0x4 ;  /* 0x000000090e097211 */ /* 0x040fe200078e20ff */
[C---:B------:R-:W-:Y:S01]  /*4b50*/  IMAD R8, R14.reuse, 0x10, R8 ;  /* 0x000000100e087824 */ /* 0x040fe200078e0208 */
        /* <DEDUP_REMOVED lines=8> */
[C---:B------:R-:W-:Y:S02]  /*4be0*/  LEA R4, R14.reuse, R4, 0x4 ;  /* 0x000000040e047211 */ /* 0x040fe400078e20ff */
[C---:B------:R-:W-:Y:S02]  /*4bf0*/  LEA R6, R14.reuse, R6, 0x4 ;  /* 0x000000060e067211 */ /* 0x040fe400078e20ff */
[----:B------:R-:W-:Y:S02]  /*4c00*/  LEA R10, R14, R10, 0x4 ;  /* 0x0000000a0e0a7211 */ /* 0x000fe400078e20ff */
[----:B--2---:R-:W-:-:S04]  /*4c10*/  FSETP.GT.AND P6, PT, R20, R36, PT ;  /* 0x000000241400720b */ /* 0x004fc80003fc4000 */
[----:B0-----:R-:W-:-:S04]  /*4c20*/  FSEL R29, R20, R36, P6 ;  /* 0x00000024141d7208 */ /* 0x001fc80003000000 */
[----:B---3--:R-:W-:-:S04]  /*4c30*/  FSETP.GT.AND P0, PT, R32, R29, PT ;  /* 0x0000001d2000720b */ /* 0x008fc80003f04000 */
[----:B------:R-:W-:-:S04]  /*4c40*/  FSEL R29, R32, R29, P0 ;  /* 0x0000001d201d7208 */ /* 0x000fc80000000000 */
[----:B-----5:R-:W-:-:S04]  /*4c50*/  FSETP.GT.AND P1, PT, R34, R29, PT ;  /* 0x0000001d2200720b */ /* 0x020fc80003f24000 */
[----:B------:R-:W-:-:S04]  /*4c60*/  FSEL R29, R34, R29, P1 ;  /* 0x0000001d221d7208 */ /* 0x000fc80000800000 */
[----:B----4-:R-:W-:-:S04]  /*4c70*/  FSETP.GT.AND P2, PT, R26, R29, PT ;  /* 0x0000001d1a00720b */ /* 0x010fc80003f44000 */
[----:B------:R-:W-:-:S04]  /*4c80*/  FSEL R29, R26, R29, P2 ;  /* 0x0000001d1a1d7208 */ /* 0x000fc80001000000 */
[-C--:B------:R-:W-:Y:S02]  /*4c90*/  FSETP.GT.AND P3, PT, R30, R29.reuse, PT ;  /* 0x0000001d1e00720b */ /* 0x080fe40003f64000 */
[----:B------:R-:W-:Y:S02]  /*4ca0*/  @P6 IADD3 R18, PT, PT, R2, 0xa, RZ ;  /* 0x0000000a02126810 */ /* 0x000fe40007ffe0ff */
[----:B------:R-:W-:Y:S02]  /*4cb0*/  FSEL R20, R30, R29, P3 ;  /* 0x0000001d1e147208 */ /* 0x000fe40001800000 */
[C---:B------:R-:W-:Y:S02]  /*4cc0*/  @P0 IADD3 R18, PT, PT, R2.reuse, 0xb, RZ ;  /* 0x0000000b02120810 */ /* 0x040fe40007ffe0ff */
[----:B------:R-:W-:Y:S02]  /*4cd0*/  FSETP.GT.AND P0, PT, R25, R20, PT ;  /* 0x000000141900720b */ /* 0x000fe40003f04000 */
[----:B------:R-:W-:-:S02]  /*4ce0*/  @P1 IADD3 R18, PT, PT, R2, 0xc, RZ ;  /* 0x0000000c02121810 */ /* 0x000fc40007ffe0ff */
[C---:B------:R-:W-:Y:S01]  /*4cf0*/  @P2 IADD3 R18, PT, PT, R2.reuse, 0xd, RZ ;  /* 0x0000000d02122810 */ /* 0x040fe20007ffe0ff */
[----:B------:R-:W-:Y:S01]  /*4d00*/  @P3 VIADD R18, R2, 0xe ;  /* 0x0000000e02123836 */ /* 0x000fe20000000000 */
[----:B------:R-:W-:-:S07]  /*4d10*/  FSEL R20, R25, R20, P0 ;  /* 0x0000001419147208 */ /* 0x000fce0000000000 */
[C---:B------:R-:W-:Y:S02]  /*4d20*/  @P0 IADD3 R18, PT, PT, R2.reuse, 0xf, RZ ;  /* 0x0000000f02120810 */ /* 0x040fe40007ffe0ff */
[----:B------:R-:W-:-:S04]  /*4d30*/  IADD3 R2, PT, PT, R2, 0x10, RZ ;  /* 0x0000001002027810 */ /* 0x000fc80007ffe0ff */
[----:B------:R-:W-:-:S13]  /*4d40*/  ISETP.NE.AND P0, PT, R2, UR5, PT ;  /* 0x0000000502007c0c */ /* 0x000fda000bf05270 */
[----:B------:R-:W-:Y:S05]  /*4d50*/  @P0 BRA `(.L_x_62) ;  /* 0xfffffff8006c0947 */ /* 0x000fea000383ffff */
[----:B------:R-:W-:-:S07]  /*4d60*/  MOV R7, UR5 ;  /* 0x0000000500077c02 */ /* 0x000fce0008000f00 */
.L_x_61:
        /* <DEDUP_REMOVED lines=9> */
[----:B------:R-:W-:-:S04]  /*4e00*/  IMAD R9, R14, R6, R13 ;  /* 0x000000060e097224 */ /* 0x000fc800078e020d */
[----:B0-----:R-:W-:Y:S01]  /*4e10*/  IMAD.WIDE.U32 R10, R9, 0x4, R4 ;  /* 0x00000004090a7825 */ /* 0x001fe200078e0004 */
[----:B------:R-:W-:-:S04]  /*4e20*/  IADD3 R9, PT, PT, R14, R9, RZ ;  /* 0x000000090e097210 */ /* 0x000fc80007ffe0ff */
[----:B------:R0:W2:Y:S01]  /*4e30*/  LDG.E R17, desc[UR6][R10.64] ;  /* 0x000000060a117981 */ /* 0x0000a2000c1e1900 */
[----:B-1----:R-:W-:-:S04]  /*4e40*/  IMAD.WIDE.U32 R24, R9, 0x4, R4 ;  /* 0x0000000409187825 */ /* 0x002fc800078e0004 */
[C---:B------:R-:W-:Y:S01]  /*4e50*/  IMAD.IADD R9, R14.reuse, 0x1, R9 ;  /* 0x000000010e097824 */ /* 0x040fe200078e0209 */
[----:B------:R1:W3:Y:S03]  /*4e60*/  LDG.E R6, desc[UR6][R24.64] ;  /* 0x0000000618067981 */ /* 0x0002e6000c1e1900 */
[----:B------:R-:W-:Y:S01]  /*4e70*/  IMAD.WIDE.U32 R26, R9, 0x4, R4 ;  /* 0x00000004091a7825 */ /* 0x000fe200078e0004 */
[----:B------:R-:W-:-:S04]  /*4e80*/  IADD3 R9, PT, PT, R14, R9, RZ ;  /* 0x000000090e097210 */ /* 0x000fc80007ffe0ff */
[----:B------:R-:W4:Y:S01]  /*4e90*/  LDG.E R16, desc[UR6][R26.64] ;  /* 0x000000061a107981 */ /* 0x000f22000c1e1900 */
[----:B------:R-:W-:Y:S01]  /*4ea0*/  IMAD.WIDE.U32 R28, R9, 0x4, R4 ;  /* 0x00000004091c7825 */ /* 0x000fe200078e0004 */
[----:B------:R-:W-:-:S05]  /*4eb0*/  IADD3 R19, PT, PT, R14, R9, RZ ;  /* 0x000000090e137210 */ /* 0x000fca0007ffe0ff */
[----:B------:R-:W5:Y:S01]  /*4ec0*/  LDG.E R29, desc[UR6][R28.64] ;  /* 0x000000061c1d7981 */ /* 0x000f62000c1e1900 */
[----:B------:R-:W-:Y:S01]  /*4ed0*/  IMAD.WIDE.U32 R8, R19, 0x4, R4 ;  /* 0x0000000413087825 */ /* 0x000fe200078e0004 */
[----:B------:R-:W-:-:S05]  /*4ee0*/  IADD3 R19, PT, PT, R14, R19, RZ ;  /* 0x000000130e137210 */ /* 0x000fca0007ffe0ff */
[----:B------:R-:W5:Y:S01]  /*4ef0*/  LDG.E R9, desc[UR6][R8.64] ;  /* 0x0000000608097981 */ /* 0x000f62000c1e1900 */
[----:B0-----:R-:W-:Y:S01]  /*4f00*/  IMAD.WIDE.U32 R10, R19, 0x4, R4 ;  /* 0x00000004130a7825 */ /* 0x001fe200078e0004 */
[----:B------:R-:W-:-:S05]  /*4f10*/  IADD3 R19, PT, PT, R14, R19, RZ ;  /* 0x000000130e137210 */ /* 0x000fca0007ffe0ff */
[----:B------:R-:W5:Y:S01]  /*4f20*/  LDG.E R10, desc[UR6][R10.64] ;  /* 0x000000060a0a7981 */ /* 0x000f62000c1e1900 */
[----:B-1----:R-:W-:Y:S01]  /*4f30*/  IMAD.WIDE.U32 R24, R19, 0x4, R4 ;  /* 0x0000000413187825 */ /* 0x002fe200078e0004 */
[----:B------:R-:W-:-:S05]  /*4f40*/  IADD3 R19, PT, PT, R14, R19, RZ ;  /* 0x000000130e137210 */ /* 0x000fca0007ffe0ff */
[----:B------:R-:W5:Y:S01]  /*4f50*/  LDG.E R24, desc[UR6][R24.64] ;  /* 0x0000000618187981 */ /* 0x000f62000c1e1900 */
[----:B------:R-:W-:-:S06]  /*4f60*/  IMAD.WIDE.U32 R4, R19, 0x4, R4 ;  /* 0x0000000413047825 */ /* 0x000fcc00078e0004 */
[----:B------:R-:W5:Y:S01]  /*4f70*/  LDG.E R4, desc[UR6][R4.64] ;  /* 0x0000000604047981 */ /* 0x000f62000c1e1900 */
[----:B--2---:R-:W-:-:S04]  /*4f80*/  FSETP.GT.AND P2, PT, R17, R20, PT ;  /* 0x000000141100720b */ /* 0x004fc80003f44000 */
[----:B------:R-:W-:Y:S02]  /*4f90*/  FSEL R17, R17, R20, P2 ;  /* 0x0000001411117208 */ /* 0x000fe40001000000 */
[----:B------:R-:W-:Y:S02]  /*4fa0*/  SEL R18, R7, R18, P2 ;  /* 0x0000001207127207 */ /* 0x000fe40001000000 */
[----:B---3--:R-:W-:-:S04]  /*4fb0*/  FSETP.GT.AND P3, PT, R6, R17, PT ;  /* 0x000000110600720b */ /* 0x008fc80003f64000 */
[----:B------:R-:W-:-:S04]  /*4fc0*/  FSEL R17, R6, R17, P3 ;  /* 0x0000001106117208 */ /* 0x000fc80001800000 */
[----:B----4-:R-:W-:-:S04]  /*4fd0*/  FSETP.GT.AND P4, PT, R16, R17, PT ;  /* 0x000000111000720b */ /* 0x010fc80003f84000 */
[----:B------:R-:W-:Y:S01]  /*4fe0*/  FSEL R16, R16, R17, P4 ;  /* 0x0000001110107208 */ /* 0x000fe20002000000 */
[----:B------:R-:W-:-:S03]  /*4ff0*/  @P3 VIADD R18, R7, 0x1 ;  /* 0x0000000107123836 */ /* 0x000fc60000000000 */
[----:B-----5:R-:W-:-:S04]  /*5000*/  FSETP.GT.AND P5, PT, R29, R16, PT ;  /* 0x000000101d00720b */ /* 0x020fc80003fa4000 */
[----:B------:R-:W-:Y:S02]  /*5010*/  FSEL R16, R29, R16, P5 ;  /* 0x000000101d107208 */ /* 0x000fe40002800000 */
[----:B------:R-:W-:Y:S02]  /*5020*/  @P4 IADD3 R18, PT, PT, R7, 0x2, RZ ;  /* 0x0000000207124810 */ /* 0x000fe40007ffe0ff */
[----:B------:R-:W-:-:S04]  /*5030*/  FSETP.GT.AND P1, PT, R9, R16, PT ;  /* 0x000000100900720b */ /* 0x000fc80003f24000 */
        /* <DEDUP_REMOVED lines=10> */
[----:B------:R-:W-:-:S07]  /*50e0*/  @P2 IADD3 R18, PT, PT, R7, 0x6, RZ ;  /* 0x0000000607122810 */ /* 0x000fce0007ffe0ff */
[C---:B------:R-:W-:Y:S01]  /*50f0*/  @P3 VIADD R18, R7.reuse, 0x7 ;  /* 0x0000000707123836 */ /* 0x040fe20000000000 */
[----:B------:R-:W-:-:S07]  /*5100*/  IADD3 R7, PT, PT, R7, 0x8, RZ ;  /* 0x0000000807077810 */ /* 0x000fce0007ffe0ff */
.L_x_64:
        /* <DEDUP_REMOVED lines=8> */
[----:B0-----:R-:W-:Y:S01]  /*5190*/  IMAD.WIDE.U32 R8, R13, 0x4, R4 ;  /* 0x000000040d087825 */ /* 0x001fe200078e0004 */
[----:B------:R-:W-:-:S05]  /*51a0*/  IADD3 R13, PT, PT, R14, R13, RZ ;  /* 0x0000000d0e0d7210 */ /* 0x000fca0007ffe0ff */
[----:B------:R-:W2:Y:S01]  /*51b0*/  LDG.E R9, desc[UR6][R8.64] ;  /* 0x0000000608097981 */ /* 0x000ea2000c1e1900 */
[----:B------:R-:W-:Y:S01]  /*51c0*/  IMAD.WIDE.U32 R10, R13, 0x4, R4 ;  /* 0x000000040d0a7825 */ /* 0x000fe200078e0004 */
[----:B------:R-:W-:-:S05]  /*51d0*/  IADD3 R13, PT, PT, R14, R13, RZ ;  /* 0x0000000d0e0d7210 */ /* 0x000fca0007ffe0ff */
[----:B------:R-:W3:Y:S01]  /*51e0*/  LDG.E R11, desc[UR6][R10.64] ;  /* 0x000000060a0b7981 */ /* 0x000ee2000c1e1900 */
[----:B------:R-:W-:Y:S01]  /*51f0*/  IMAD.WIDE.U32 R16, R13, 0x4, R4 ;  /* 0x000000040d107825 */ /* 0x000fe200078e0004 */
[----:B------:R-:W-:-:S05]  /*5200*/  IADD3 R13, PT, PT, R14, R13, RZ ;  /* 0x0000000d0e0d7210 */ /* 0x000fca0007ffe0ff */
[----:B------:R-:W4:Y:S01]  /*5210*/  LDG.E R17, desc[UR6][R16.64] ;  /* 0x0000000610117981 */ /* 0x000f22000c1e1900 */
        /* <DEDUP_REMOVED lines=12> */
[----:B------:R-:W-:-:S07]  /*52e0*/  @P2 IADD3 R18, PT, PT, R7, 0x2, RZ ;  /* 0x0000000207122810 */ /* 0x000fce0007ffe0ff */
[C---:B------:R-:W-:Y:S02]  /*52f0*/  @P3 IADD3 R18, PT, PT, R7.reuse, 0x3, RZ ;  /* 0x0000000307123810 */ /* 0x040fe40007ffe0ff */
[----:B------:R-:W-:-:S07]  /*5300*/  IADD3 R7, PT, PT, R7, 0x4, RZ ;  /* 0x0000000407077810 */ /* 0x000fce0007ffe0ff */
.L_x_65:
[----:B------:R-:W-:Y:S05]  /*5310*/  BRA.U !UP1, `(.L_x_63) ;  /* 0x0000000109407547 */ /* 0x000fea000b800000 */
[----:B------:R-:W0:Y:S01]  /*5320*/  LDCU.64 UR8, c[0x0][0x3a0] ;  /* 0x00007400ff0877ac */ /* 0x000e220008000a00 */
[----:B------:R-:W2:Y:S01]  /*5330*/  LDC.64 R8, c[0x0][0x390] ;  /* 0x0000e400ff087b82 */ /* 0x000ea20000000a00 */
[----:B------:R-:W-:Y:S01]  /*5340*/  IADD3 R5, PT, PT, R7, 0x5, R12 ;  /* 0x0000000507057810 */ /* 0x000fe20007ffe00c */
[----:B------:R-:W-:-:S04]  /*5350*/  UIADD3 UR4, UPT, UPT, -UR4, URZ, URZ ;  /* 0x000000ff04047290 */ /* 0x000fc8000fffe1ff */
[----:B0-----:R-:W-:-:S04]  /*5360*/  IMAD R22, R5, UR9, R22 ;  /* 0x0000000905167c24 */ /* 0x001fc8000f8e0216 */
[----:B------:R-:W-:-:S07]  /*5370*/  IMAD R15, R22, UR8, R15 ;  /* 0x00000008160f7c24 */ /* 0x000fce000f8e020f */
.L_x_66:
[----:B--2---:R-:W-:-:S06]  /*5380*/  IMAD.WIDE.U32 R4, R15, 0x4, R8 ;  /* 0x000000040f047825 */ /* 0x004fcc00078e0008 */
[----:B------:R-:W2:Y:S01]  /*5390*/  LDG.E R5, desc[UR6][R4.64] ;  /* 0x0000000604057981 */ /* 0x000ea2000c1e1900 */
[----:B------:R-:W-:Y:S01]  /*53a0*/  UIADD3 UR4, UPT, UPT, UR4, 0x1, URZ ;  /* 0x0000000104047890 */ /* 0x000fe2000fffe0ff */
[----:B------:R-:W-:-:S03]  /*53b0*/  IADD3 R15, PT, PT, R14, R15, RZ ;  /* 0x0000000f0e0f7210 */ /* 0x000fc60007ffe0ff */
[----:B------:R-:W-:Y:S01]  /*53c0*/  UISETP.NE.AND UP0, UPT, UR4, URZ, UPT ;  /* 0x000000ff0400728c */ /* 0x000fe2000bf05270 */
[----:B--2---:R-:W-:-:S04]  /*53d0*/  FSETP.GT.AND P0, PT, R5, R20, PT ;  /* 0x000000140500720b */ /* 0x004fc80003f04000 */
[----:B------:R-:W-:Y:S02]  /*53e0*/  SEL R18, R7, R18, P0 ;  /* 0x0000001207127207 */ /* 0x000fe40000000000 */
[----:B------:R-:W-:Y:S02]  /*53f0*/  FSEL R20, R5, R20, P0 ;  /* 0x0000001405147208 */ /* 0x000fe40000000000 */
[----:B------:R-:W-:Y:S01]  /*5400*/  IADD3 R7, PT, PT, R7, 0x1, RZ ;  /* 0x0000000107077810 */ /* 0x000fe20007ffe0ff */
[----:B------:R-:W-:Y:S06]  /*5410*/  BRA.U UP0, `(.L_x_66) ;  /* 0xfffffffd00d87547 */ /* 0x000fec000b83ffff */
.L_x_63:
[----:B------:R-:W-:-:S07]  /*5420*/  I2FP.F32.S32 R18, R18 ;  /* 0x0000001200127245 */ /* 0x000fce0000201400 */
.L_x_60:
[----:B------:R-:W-:Y:S01]  /*5430*/  VIADD R2, R0, 0x1800000 ;  /* 0x0180000000027836 */ /* 0x000fe20000000000 */
[----:B------:R-:W-:Y:S04]  /*5440*/  BSSY.RECONVERGENT B0, `(.L_x_67) ;  /* 0x000000c000007945 */ /* 0x000fe80003800200 */
[----:B------:R-:W-:-:S04]  /*5450*/  LOP3.LUT R2, R2, 0x7f800000, RZ, 0xc0, !PT ;  /* 0x7f80000002027812 */ /* 0x000fc800078ec0ff */
[----:B------:R-:W-:-:S13]  /*5460*/  ISETP.GT.U32.AND P0, PT, R2, 0x1ffffff, PT ;  /* 0x01ffffff0200780c */ /* 0x000fda0003f04070 */
[----:B------:R-:W-:Y:S05]  /*5470*/  @P0 BRA `(.L_x_68) ;  /* 0x0000000000100947 */ /* 0x000fea0003800000 */
[----:B------:R-:W-:-:S07]  /*5480*/  MOV R4, 0x54a0 ;  /* 0x000054a000047802 */ /* 0x000fce0000000f00 */
[----:B-1----:R-:W-:Y:S05]  /*5490*/  CALL.REL.NOINC `($__internal_0_$__cuda_sm20_rcp_rn_f32_slowpath) ;  /* 0x00000000003c7944 */ /* 0x002fea0003c00000 */
[----:B------:R-:W-:Y:S01]  /*54a0*/  MOV R7, R6 ;  /* 0x0000000600077202 */ /* 0x000fe20000000f00 */
[----:B------:R-:W-:Y:S06]  /*54b0*/  BRA `(.L_x_69) ;  /* 0x0000000000107947 */ /* 0x000fec0003800000 */
.L_x_68:
[----:B------:R-:W0:Y:S02]  /*54c0*/  MUFU.RCP R7, R0 ;  /* 0x0000000000077308 */ /* 0x000e240000001000 */
[----:B0-----:R-:W-:-:S04]  /*54d0*/  FFMA R2, R0, R7, -1 ;  /* 0xbf80000000027423 */ /* 0x001fc80000000007 */
[----:B------:R-:W-:-:S04]  /*54e0*/  FADD.FTZ R2, -R2, -RZ ;  /* 0x800000ff02027221 */ /* 0x000fc80000010100 */
[----:B------:R-:W-:-:S07]  /*54f0*/  FFMA R7, R7, R2, R7 ;  /* 0x0000000207077223 */ /* 0x000fce0000000007 */
.L_x_69:
[----:B------:R-:W-:Y:S05]  /*5500*/  BSYNC.RECONVERGENT B0 ;  /* 0x0000000000007941 */ /* 0x000fea0003800200 */
.L_x_67:
[----:B------:R-:W0:Y:S01]  /*5510*/  LDC.64 R4, c[0x0][0x388] ;  /* 0x0000e200ff047b82 */ /* 0x000e220000000a00 */
[----:B------:R-:W-:Y:S01]  /*5520*/  IADD3 R9, PT, PT, R14, R3, RZ ;  /* 0x000000030e097210 */ /* 0x000fe20007ffe0ff */
[----:B------:R-:W-:Y:S01]  /*5530*/  FMUL R7, R7, R20 ;  /* 0x0000001407077220 */ /* 0x000fe20000400000 */
[----:B0-----:R-:W-:-:S04]  /*5540*/  IMAD.WIDE.U32 R2, R3, 0x4, R4 ;  /* 0x0000000403027825 */ /* 0x001fc800078e0004 */
[----:B------:R-:W-:Y:S01]  /*5550*/  IMAD.WIDE.U32 R4, R9, 0x4, R4 ;  /* 0x0000000409047825 */ /* 0x000fe200078e0004 */
[----:B------:R-:W-:Y:S04]  /*5560*/  STG.E desc[UR6][R2.64], R7 ;  /* 0x0000000702007986 */ /* 0x000fe8000c101906 */
[----:B------:R-:W-:Y:S01]  /*5570*/  STG.E desc[UR6][R4.64], R18 ;  /* 0x0000001204007986 */ /* 0x000fe2000c101906 */
[----:B------:R-:W-:Y:S05]  /*5580*/  EXIT ;  /* 0x000000000000794d */ /* 0x000fea0003800000 */
        .weak           $__internal_0_$__cuda_sm20_rcp_rn_f32_slowpath
        .type           $__internal_0_$__cuda_sm20_rcp_rn_f32_slowpath,@function
        .size           $__internal_0_$__cuda_sm20_rcp_rn_f32_slowpath,($__internal_1_$__cuda_sm3x_div_rn_noftz_f32_slowpath - $__internal_0_$__cuda_sm20_rcp_rn_f32_slowpath)
$__internal_0_$__cuda_sm20_rcp_rn_f32_slowpath:
[----:B------:R-:W-:Y:S01]  /*5590*/  SHF.L.U32 R2, R0, 0x1, RZ ;  /* 0x0000000100027819 */ /* 0x000fe200000006ff */
[----:B------:R-:W-:Y:S03]  /*55a0*/  BSSY.RECONVERGENT B1, `(.L_x_70) ;  /* 0x0000030000017945 */ /* 0x000fe60003800200 */
[----:B------:R-:W-:-:S04]  /*55b0*/  SHF.R.U32.HI R19, RZ, 0x18, R2 ;  /* 0x00000018ff137819 */ /* 0x000fc80000011602 */
[----:B------:R-:W-:-:S13]  /*55c0*/  ISETP.NE.U32.AND P0, PT, R19, RZ, PT ;  /* 0x000000ff1300720c */ /* 0x000fda0003f05070 */
[----:B------:R-:W-:Y:S05]  /*55d0*/  @P0 BRA `(.L_x_71) ;  /* 0x0000000000280947 */ /* 0x000fea0003800000 */
[----:B------:R-:W-:-:S04]  /*55e0*/  SHF.L.U32 R2, R0, 0x1, RZ ;  /* 0x0000000100027819 */ /* 0x000fc800000006ff */
[----:B------:R-:W-:-:S13]  /*55f0*/  ISETP.NE.AND P0, PT, R2, RZ, PT ;  /* 0x000000ff0200720c */ /* 0x000fda0003f05270 */
[----:B------:R-:W-:Y:S01]  /*5600*/  @P0 FFMA R11, R0, 1.84467440737095516160e+19, RZ ;  /* 0x5f800000000b0823 */ /* 0x000fe200000000ff */
[----:B------:R-:W-:Y:S08]  /*5610*/  @!P0 MUFU.RCP R6, R0 ;  /* 0x0000000000068308 */ /* 0x000ff00000001000 */
[----:B------:R-:W0:Y:S02]  /*5620*/  @P0 MUFU.RCP R2, R11 ;  /* 0x0000000b00020308 */ /* 0x000e240000001000 */
[----:B0-----:R-:W-:-:S04]  /*5630*/  @P0 FFMA R16, R11, R2, -1 ;  /* 0xbf8000000b100423 */ /* 0x001fc80000000002 */
[----:B------:R-:W-:-:S04]  /*5640*/  @P0 FADD.FTZ R17, -R16, -RZ ;  /* 0x800000ff10110221 */ /* 0x000fc80000010100 */
[----:B------:R-:W-:-:S04]  /*5650*/  @P0 FFMA R2, R2, R17, R2 ;  /* 0x0000001102020223 */ /* 0x000fc80000000002 */
[----:B------:R-:W-:Y:S01]  /*5660*/  @P0 FFMA R6, R2, 1.84467440737095516160e+19, RZ ;  /* 0x5f80000002060823 */ /* 0x000fe200000000ff */
[----:B------:R-:W-:Y:S06]  /*5670*/  BRA `(.L_x_72) ;  /* 0x0000000000887947 */ /* 0x000fec0003800000 */
.L_x_71:
[----:B------:R-:W-:-:S04]  /*5680*/  IADD3 R24, PT, PT, R19, -0xfd, RZ ;  /* 0xffffff0313187810 */ /* 0x000fc80007ffe0ff */
[----:B------:R-:W-:-:S13]  /*5690*/  ISETP.GT.U32.AND P0, PT, R24, 0x1, PT ;  /* 0x000000011800780c */ /* 0x000fda0003f04070 */
[----:B------:R-:W-:Y:S05]  /*56a0*/  @P0 BRA `(.L_x_73) ;  /* 0x0000000000780947 */ /* 0x000fea0003800000 */
[----:B------:R-:W-:Y:S01]  /*56b0*/  LOP3.LUT R2, R0, 0x7fffff, RZ, 0xc0, !PT ;  /* 0x007fffff00027812 */ /* 0x000fe200078ec0ff */
[----:B------:R-:W-:-:S03]  /*56c0*/  IMAD.MOV.U32 R17, RZ, RZ, 0x3 ;  /* 0x00000003ff117424 */ /* 0x000fc600078e00ff */
[----:B------:R-:W-:Y:S02]  /*56d0*/  LOP3.LUT R2, R2, 0x3f800000, RZ, 0xfc, !PT ;  /* 0x3f80000002027812 */ /* 0x000fe400078efcff */
[----:B------:R-:W-:Y:S02]  /*56e0*/  SHF.L.U32 R17, R17, R24, RZ ;  /* 0x0000001811117219 */ /* 0x000fe400000006ff */
[----:B------:R-:W0:Y:S02]  /*56f0*/  MUFU.RCP R11, R2 ;  /* 0x00000002000b7308 */ /* 0x000e240000001000 */
[----:B0-----:R-:W-:-:S04]  /*5700*/  FFMA R6, R2, R11, -1 ;  /* 0xbf80000002067423 */ /* 0x001fc8000000000b */
[----:B------:R-:W-:-:S04]  /*5710*/  FADD.FTZ R6, -R6, -RZ ;  /* 0x800000ff06067221 */ /* 0x000fc80000010100 */
[CCC-:B------:R-:W-:Y:S01]  /*5720*/  FFMA.RM R16, R11.reuse, R6.reuse, R11.reuse ;  /* 0x000000060b107223 */ /* 0x1c0fe2000000400b */
[----:B------:R-:W-:-:S04]  /*5730*/  FFMA.RP R11, R11, R6, R11 ;  /* 0x000000060b0b7223 */ /* 0x000fc8000000800b */
[C---:B------:R-:W-:Y:S02]  /*5740*/  LOP3.LUT R6, R16.reuse, 0x7fffff, RZ, 0xc0, !PT ;  /* 0x007fffff10067812 */ /* 0x040fe400078ec0ff */
[----:B------:R-:W-:Y:S02]  /*5750*/  FSETP.NEU.FTZ.AND P0, PT, R16, R11, PT ;  /* 0x0000000b1000720b */ /* 0x000fe40003f1d000 */
[----:B------:R-:W-:Y:S02]  /*5760*/  LOP3.LUT R6, R6, 0x800000, RZ, 0xfc, !PT ;  /* 0x0080000006067812 */ /* 0x000fe400078efcff */
[----:B------:R-:W-:Y:S02]  /*5770*/  SEL R11, RZ, 0xffffffff, !P0 ;  /* 0xffffffffff0b7807 */ /* 0x000fe40004000000 */
[----:B------:R-:W-:Y:S02]  /*5780*/  LOP3.LUT R17, R17, R6, RZ, 0xc0, !PT ;  /* 0x0000000611117212 */ /* 0x000fe400078ec0ff */
[----:B------:R-:W-:-:S02]  /*5790*/  IADD3 R11, PT, PT, -R11, RZ, RZ ;  /* 0x000000ff0b0b7210 */ /* 0x000fc40007ffe1ff */
[-C--:B------:R-:W-:Y:S02]  /*57a0*/  SHF.R.U32.HI R17, RZ, R24.reuse, R17 ;  /* 0x00000018ff117219 */ /* 0x080fe40000011611 */
[----:B------:R-:W-:Y:S02]  /*57b0*/  LOP3.LUT P1, RZ, R11, R24, R6, 0xf8, !PT ;  /* 0x000000180bff7212 */ /* 0x000fe4000782f806 */
[C---:B------:R-:W-:Y:S02]  /*57c0*/  LOP3.LUT P0, RZ, R17.reuse, 0x1, RZ, 0xc0, !PT ;  /* 0x0000000111ff7812 */ /* 0x040fe4000780c0ff */
[----:B------:R-:W-:Y:S02]  /*57d0*/  LOP3.LUT P2, RZ, R17, 0x2, RZ, 0xc0, !PT ;  /* 0x0000000211ff7812 */ /* 0x000fe4000784c0ff */
[----:B------:R-:W-:Y:S02]  /*57e0*/  IADD3 R11, PT, PT, R19, -0xfc, RZ ;  /* 0xffffff04130b7810 */ /* 0x000fe40007ffe0ff */
[----:B------:R-:W-:-:S02]  /*57f0*/  PLOP3.LUT P0, PT, P0, P1, P2, 0xe0, 0x0 ;  /* 0x000000000000781c */ /* 0x000fc40000703c20 */
[----:B------:R-:W-:Y:S02]  /*5800*/  LOP3.LUT P1, RZ, R0, 0x7fffff, RZ, 0xc0, !PT ;  /* 0x007fffff00ff7812 */ /* 0x000fe4000782c0ff */
[----:B------:R-:W-:Y:S02]  /*5810*/  SEL R2, RZ, 0x1, !P0 ;  /* 0x00000001ff027807 */ /* 0x000fe40004000000 */
[----:B------:R-:W-:Y:S02]  /*5820*/  SHF.R.U32.HI R11, RZ, R11, R6 ;  /* 0x0000000bff0b7219 */ /* 0x000fe40000011606 */
[----:B------:R-:W-:-:S04]  /*5830*/  IADD3 R2, PT, PT, -R2, RZ, RZ ;  /* 0x000000ff02027210 */ /* 0x000fc80007ffe1ff */
[----:B------:R-:W-:-:S13]  /*5840*/  ISETP.GE.AND P0, PT, R2, RZ, PT ;  /* 0x000000ff0200720c */ /* 0x000fda0003f06270 */
[----:B------:R-:W-:-:S04]  /*5850*/  @!P0 IADD3 R11, PT, PT, R11, 0x1, RZ ;  /* 0x000000010b0b8810 */ /* 0x000fc80007ffe0ff */
[----:B------:R-:W-:-:S04]  /*5860*/  @!P1 SHF.L.U32 R11, R11, 0x1, RZ ;  /* 0x000000010b0b9819 */ /* 0x000fc800000006ff */
[----:B------:R-:W-:Y:S01]  /*5870*/  LOP3.LUT R6, R11, 0x80000000, R0, 0xf8, !PT ;  /* 0x800000000b067812 */ /* 0x000fe200078ef800 */
[----:B------:R-:W-:Y:S06]  /*5880*/  BRA `(.L_x_72) ;  /* 0x0000000000047947 */ /* 0x000fec0003800000 */
.L_x_73:
[----:B------:R0:W1:Y:S02]  /*5890*/  MUFU.RCP R6, R0 ;  /* 0x0000000000067308 */ /* 0x0000640000001000 */
.L_x_72:
[----:B------:R-:W-:Y:S05]  /*58a0*/  BSYNC.RECONVERGENT B1 ;  /* 0x0000000000017941 */ /* 0x000fea0003800200 */
.L_x_70:
[----:B------:R-:W-:Y:S02]  /*58b0*/  HFMA2 R17, -RZ, RZ, 0, 0 ;  /* 0x00000000ff117431 */ /* 0x000fe400000001ff */
[----:B------:R-:W-:-:S04]  /*58c0*/  IMAD.MOV.U32 R16, RZ, RZ, R4 ;  /* 0x000000ffff107224 */ /* 0x000fc800078e0004 */
[----:B01----:R-:W-:Y:S05]  /*58d0*/  RET.REL.NODEC R16 `(_Z14gpuRegionLayerPKfPfS1_jjjjjjS0_) ;  /* 0xffffffa410c87950 */ /* 0x003fea0003c3ffff */
        .weak           $__internal_1_$__cuda_sm3x_div_rn_noftz_f32_slowpath
        .type           $__internal_1_$__cuda_sm3x_div_rn_noftz_f32_slowpath,@function
        .size           $__internal_1_$__cuda_sm3x_div_rn_noftz_f32_slowpath,(.L_x_87 - $__internal_1_$__cuda_sm3x_div_rn_noftz_f32_slowpath)
$__internal_1_$__cuda_sm3x_div_rn_noftz_f32_slowpath:
[----:B------:R-:W-:Y:S01]  /*58e0*/  SHF.R.U32.HI R2, RZ, 0x17, R0 ;  /* 0x00000017ff027819 */ /* 0x000fe20000011600 */
[----:B------:R-:W-:Y:S01]  /*58f0*/  BSSY.RECONVERGENT B0, `(.L_x_74) ;  /* 0x0000062000007945 */ /* 0x000fe20003800200 */
[----:B------:R-:W-:Y:S02]  /*5900*/  SHF.R.U32.HI R27, RZ, 0x17, R3 ;  /* 0x00000017ff1b7819 */ /* 0x000fe40000011603 */
[----:B------:R-:W-:Y:S02]  /*5910*/  LOP3.LUT R2, R2, 0xff, RZ, 0xc0, !PT ;  /* 0x000000ff02027812 */ /* 0x000fe400078ec0ff */
[----:B------:R-:W-:Y:S02]  /*5920*/  LOP3.LUT R27, R27, 0xff, RZ, 0xc0, !PT ;  /* 0x000000ff1b1b7812 */ /* 0x000fe400078ec0ff */
[----:B------:R-:W-:Y:S02]  /*5930*/  IADD3 R26, PT, PT, R2, -0x1, RZ ;  /* 0xffffffff021a7810 */ /* 0x000fe40007ffe0ff */
[----:B------:R-:W-:-:S02]  /*5940*/  IADD3 R25, PT, PT, R27, -0x1, RZ ;  /* 0xffffffff1b197810 */ /* 0x000fc40007ffe0ff */
[----:B------:R-:W-:-:S04]  /*5950*/  ISETP.GT.U32.AND P0, PT, R26, 0xfd, PT ;  /* 0x000000fd1a00780c */ /* 0x000fc80003f04070 */
[----:B------:R-:W-:-:S13]  /*5960*/  ISETP.GT.U32.OR P0, PT, R25, 0xfd, P0 ;  /* 0x000000fd1900780c */ /* 0x000fda0000704470 */
[----:B------:R-:W-:Y:S01]  /*5970*/  @!P0 MOV R23, RZ ;  /* 0x000000ff00178202 */ /* 0x000fe20000000f00 */
[----:B------:R-:W-:Y:S06]  /*5980*/  @!P0 BRA `(.L_x_75) ;  /* 0x00000000005c8947 */ /* 0x000fec0003800000 */
[----:B------:R-:W-:Y:S02]  /*5990*/  FSETP.GTU.FTZ.AND P0, PT, |R3|, +INF , PT ;  /* 0x7f8000000300780b */ /* 0x000fe40003f1c200 */
[----:B------:R-:W-:-:S04]  /*59a0*/  FSETP.GTU.FTZ.AND P1, PT, |R0|, +INF , PT ;  /* 0x7f8000000000780b */ /* 0x000fc80003f3c200 */
[----:B------:R-:W-:-:S13]  /*59b0*/  PLOP3.LUT P0, PT, P0, P1, PT, 0xf8, 0x8f ;  /* 0x00000000008f781c */ /* 0x000fda0000703f70 */
[----:B------:R-:W-:Y:S05]  /*59c0*/  @P0 BRA `(.L_x_76) ;  /* 0x00000004004c0947 */ /* 0x000fea0003800000 */
[----:B------:R-:W-:-:S13]  /*59d0*/  LOP3.LUT P0, RZ, R0, 0x7fffffff, R3, 0xc8, !PT ;  /* 0x7fffffff00ff7812 */ /* 0x000fda000780c803 */
[----:B------:R-:W-:Y:S05]  /*59e0*/  @!P0 BRA `(.L_x_77) ;  /* 0x00000004003c8947 */ /* 0x000fea0003800000 */
[C---:B------:R-:W-:Y:S02]  /*59f0*/  FSETP.NEU.FTZ.AND P0, PT, |R3|.reuse, +INF , PT ;  /* 0x7f8000000300780b */ /* 0x040fe40003f1d200 */
[----:B------:R-:W-:Y:S02]  /*5a00*/  FSETP.NEU.FTZ.AND P2, PT, |R0|, +INF , PT ;  /* 0x7f8000000000780b */ /* 0x000fe40003f5d200 */
[----:B------:R-:W-:-:S11]  /*5a10*/  FSETP.NEU.FTZ.AND P1, PT, |R3|, +INF , PT ;  /* 0x7f8000000300780b */ /* 0x000fd60003f3d200 */
[----:B------:R-:W-:Y:S05]  /*5a20*/  @!P2 BRA !P0, `(.L_x_77) ;  /* 0x00000004002ca947 */ /* 0x000fea0004000000 */
[----:B------:R-:W-:-:S04]  /*5a30*/  LOP3.LUT P0, RZ, R3, 0x7fffffff, RZ, 0xc0, !PT ;  /* 0x7fffffff03ff7812 */ /* 0x000fc8000780c0ff */
[----:B------:R-:W-:-:S13]  /*5a40*/  PLOP3.LUT P0, PT, P2, P0, PT, 0x2f, 0xf2 ;  /* 0x0000000000f2781c */ /* 0x000fda0001700577 */
[----:B------:R-:W-:Y:S05]  /*5a50*/  @P0 BRA `(.L_x_78) ;  /* 0x0000000400180947 */ /* 0x000fea0003800000 */
[----:B------:R-:W-:-:S04]  /*5a60*/  LOP3.LUT P0, RZ, R0, 0x7fffffff, RZ, 0xc0, !PT ;  /* 0x7fffffff00ff7812 */ /* 0x000fc8000780c0ff */
[----:B------:R-:W-:-:S13]  /*5a70*/  PLOP3.LUT P0, PT, P1, P0, PT, 0x2f, 0xf2 ;  /* 0x0000000000f2781c */ /* 0x000fda0000f00577 */
[----:B------:R-:W-:Y:S05]  /*5a80*/  @P0 BRA `(.L_x_79) ;  /* 0x0000000400000947 */ /* 0x000fea0003800000 */
[----:B------:R-:W-:Y:S02]  /*5a90*/  ISETP.GE.AND P0, PT, R25, RZ, PT ;  /* 0x000000ff1900720c */ /* 0x000fe40003f06270 */
[----:B------:R-:W-:-:S11]  /*5aa0*/  ISETP.GE.AND P1, PT, R26, RZ, PT ;  /* 0x000000ff1a00720c */ /* 0x000fd60003f26270 */
[----:B------:R-:W-:Y:S01]  /*5ab0*/  @P0 MOV R23, RZ ;  /* 0x000000ff00170202 */ /* 0x000fe20000000f00 */
[----:B------:R-:W-:Y:S02]  /*5ac0*/  @!P0 IMAD.MOV.U32 R23, RZ, RZ, -0x40 ;  /* 0xffffffc0ff178424 */ /* 0x000fe400078e00ff */
[----:B------:R-:W-:Y:S01]  /*5ad0*/  @!P0 FFMA R3, R3, 1.84467440737095516160e+19, RZ ;  /* 0x5f80000003038823 */ /* 0x000fe200000000ff */
[----:B------:R-:W-:Y:S02]  /*5ae0*/  @!P1 FFMA R0, R0, 1.84467440737095516160e+19, RZ ;  /* 0x5f80000000009823 */ /* 0x000fe400000000ff */
[----:B------:R-:W-:-:S07]  /*5af0*/  @!P1 IADD3 R23, PT, PT, R23, 0x40, RZ ;  /* 0x0000004017179810 */ /* 0x000fce0007ffe0ff */
.L_x_75:
[----:B------:R-:W-:Y:S01]  /*5b00*/  LEA R25, R2, 0xc0800000, 0x17 ;  /* 0xc080000002197811 */ /* 0x000fe200078eb8ff */
[----:B------:R-:W-:Y:S01]  /*5b10*/  BSSY.RECONVERGENT B1, `(.L_x_80) ;  /* 0x0000036000017945 */ /* 0x000fe20003800200 */
[----:B------:R-:W-:Y:S02]  /*5b20*/  IADD3 R27, PT, PT, R27, -0x7f, RZ ;  /* 0xffffff811b1b7810 */ /* 0x000fe40007ffe0ff */
[----:B------:R-:W-:-:S03]  /*5b30*/  IADD3 R30, PT, PT, -R25, R0, RZ ;  /* 0x00000000191e7210 */ /* 0x000fc60007ffe1ff */
[C---:B------:R-:W-:Y:S01]  /*5b40*/  IMAD R0, R27.reuse, -0x800000, R3 ;  /* 0xff8000001b007824 */ /* 0x040fe200078e0203 */
[----:B------:R0:W1:Y:S01]  /*5b50*/  MUFU.RCP R26, R30 ;  /* 0x0000001e001a7308 */ /* 0x0000620000001000 */
[----:B------:R-:W-:Y:S01]  /*5b60*/  FADD.FTZ R25, -R30, -RZ ;  /* 0x800000ff1e197221 */ /* 0x000fe20000010100 */
[----:B0-----:R-:W-:-:S04]  /*5b70*/  IADD3 R30, PT, PT, R27, 0x7f, -R2 ;  /* 0x0000007f1b1e7810 */ /* 0x001fc80007ffe802 */
[----:B------:R-:W-:Y:S01]  /*5b80*/  IADD3 R23, PT, PT, R30, R23, RZ ;  /* 0x000000171e177210 */ /* 0x000fe20007ffe0ff */
[----:B-1----:R-:W-:-:S04]  /*5b90*/  FFMA R29, R26, R25, 1 ;  /* 0x3f8000001a1d7423 */ /* 0x002fc80000000019 */
[----:B------:R-:W-:-:S04]  /*5ba0*/  FFMA R29, R26, R29, R26 ;  /* 0x0000001d1a1d7223 */ /* 0x000fc8000000001a */
[----:B------:R-:W-:-:S04]  /*5bb0*/  FFMA R26, R0, R29, RZ ;  /* 0x0000001d001a7223 */ /* 0x000fc800000000ff */
[----:B------:R-:W-:-:S04]  /*5bc0*/  FFMA R3, R25, R26, R0 ;  /* 0x0000001a19037223 */ /* 0x000fc80000000000 */
[----:B------:R-:W-:-:S04]  /*5bd0*/  FFMA R26, R29, R3, R26 ;  /* 0x000000031d1a7223 */ /* 0x000fc8000000001a */
[----:B------:R-:W-:-:S04]  /*5be0*/  FFMA R25, R25, R26, R0 ;  /* 0x0000001a19197223 */ /* 0x000fc80000000000 */
[----:B------:R-:W-:-:S05]  /*5bf0*/  FFMA R0, R29, R25, R26 ;  /* 0x000000191d007223 */ /* 0x000fca000000001a */
[----:B------:R-:W-:-:S04]  /*5c00*/  SHF.R.U32.HI R2, RZ, 0x17, R0 ;  /* 0x00000017ff027819 */ /* 0x000fc80000011600 */
[----:B------:R-:W-:-:S04]  /*5c10*/  LOP3.LUT R2, R2, 0xff, RZ, 0xc0, !PT ;  /* 0x000000ff02027812 */ /* 0x000fc800078ec0ff */
[----:B------:R-:W-:-:S05]  /*5c20*/  IADD3 R2, PT, PT, R2, R23, RZ ;  /* 0x0000001702027210 */ /* 0x000fca0007ffe0ff */
[----:B------:R-:W-:-:S05]  /*5c30*/  VIADD R3, R2, 0xffffffff ;  /* 0xffffffff02037836 */ /* 0x000fca0000000000 */
[----:B------:R-:W-:-:S13]  /*5c40*/  ISETP.GE.U32.AND P0, PT, R3, 0xfe, PT ;  /* 0x000000fe0300780c */ /* 0x000fda0003f06070 */
[----:B------:R-:W-:Y:S05]  /*5c50*/  @!P0 BRA `(.L_x_81) ;  /* 0x0000000000808947 */ /* 0x000fea0003800000 */
[----:B------:R-:W-:-:S13]  /*5c60*/  ISETP.GT.AND P0, PT, R2, 0xfe, PT ;  /* 0x000000fe0200780c */ /* 0x000fda0003f04270 */
[----:B------:R-:W-:Y:S05]  /*5c70*/  @P0 BRA `(.L_x_82) ;  /* 0x00000000006c0947 */ /* 0x000fea0003800000 */
[----:B------:R-:W-:-:S13]  /*5c80*/  ISETP.GE.AND P0, PT, R2, 0x1, PT ;  /* 0x000000010200780c */ /* 0x000fda0003f06270 */
[----:B------:R-:W-:Y:S05]  /*5c90*/  @P0 BRA `(.L_x_83) ;  /* 0x0000000000740947 */ /* 0x000fea0003800000 */
[----:B------:R-:W-:Y:S02]  /*5ca0*/  ISETP.GE.AND P0, PT, R2, -0x18, PT ;  /* 0xffffffe80200780c */ /* 0x000fe40003f06270 */
[----:B------:R-:W-:-:S11]  /*5cb0*/  LOP3.LUT R0, R0, 0x80000000, RZ, 0xc0, !PT ;  /* 0x8000000000007812 */ /* 0x000fd600078ec0ff */
[----:B------:R-:W-:Y:S05]  /*5cc0*/  @!P0 BRA `(.L_x_83) ;  /* 0x0000000000688947 */ /* 0x000fea0003800000 */
[CCC-:B------:R-:W-:Y:S01]  /*5cd0*/  FFMA.RZ R3, R29.reuse, R25.reuse, R26.reuse ;  /* 0x000000191d037223 */ /* 0x1c0fe2000000c01a */
[CCC-:B------:R-:W-:Y:S01]  /*5ce0*/  FFMA.RP R23, R29.reuse, R25.reuse, R26.reuse ;  /* 0x000000191d177223 */ /* 0x1c0fe2000000801a */
[----:B------:R-:W-:Y:S01]  /*5cf0*/  FFMA.RM R26, R29, R25, R26 ;  /* 0x000000191d1a7223 */ /* 0x000fe2000000401a */
[C---:B------:R-:W-:Y:S02]  /*5d00*/  IADD3 R25, PT, PT, R2.reuse, 0x20, RZ ;  /* 0x0000002002197810 */ /* 0x040fe40007ffe0ff */
[----:B------:R-:W-:Y:S02]  /*5d10*/  LOP3.LUT R3, R3, 0x7fffff, RZ, 0xc0, !PT ;  /* 0x007fffff03037812 */ /* 0x000fe400078ec0ff */
[C---:B------:R-:W-:Y:S02]  /*5d20*/  ISETP.NE.AND P2, PT, R2.reuse, RZ, PT ;  /* 0x000000ff0200720c */ /* 0x040fe40003f45270 */
[----:B------:R-:W-:Y:S02]  /*5d30*/  LOP3.LUT R30, R3, 0x800000, RZ, 0xfc, !PT ;  /* 0x00800000031e7812 */ /* 0x000fe400078efcff */
[----:B------:R-:W-:-:S02]  /*5d40*/  ISETP.NE.AND P1, PT, R2, RZ, PT ;  /* 0x000000ff0200720c */ /* 0x000fc40003f25270 */
[----:B------:R-:W-:Y:S02]  /*5d50*/  IADD3 R2, PT, PT, -R2, RZ, RZ ;  /* 0x000000ff02027210 */ /* 0x000fe40007ffe1ff */
[----:B------:R-:W-:Y:S02]  /*5d60*/  SHF.L.U32 R25, R30, R25, RZ ;  /* 0x000000191e197219 */ /* 0x000fe400000006ff */
[----:B------:R-:W-:Y:S02]  /*5d70*/  FSETP.NEU.FTZ.AND P0, PT, R23, R26, PT ;  /* 0x0000001a1700720b */ /* 0x000fe40003f1d000 */
[----:B------:R-:W-:Y:S02]  /*5d80*/  SEL R23, R2, RZ, P2 ;  /* 0x000000ff02177207 */ /* 0x000fe40001000000 */
[----:B------:R-:W-:Y:S02]  /*5d90*/  ISETP.NE.AND P1, PT, R25, RZ, P1 ;  /* 0x000000ff1900720c */ /* 0x000fe40000f25270 */
[----:B------:R-:W-:-:S02]  /*5da0*/  SHF.R.U32.HI R23, RZ, R23, R30 ;  /* 0x00000017ff177219 */ /* 0x000fc4000001161e */
[----:B------:R-:W-:Y:S02]  /*5db0*/  PLOP3.LUT P0, PT, P0, P1, PT, 0xf8, 0x8f ;  /* 0x00000000008f781c */ /* 0x000fe40000703f70 */
[----:B------:R-:W-:Y:S02]  /*5dc0*/  SHF.R.U32.HI R3, RZ, 0x1, R23 ;  /* 0x00000001ff037819 */ /* 0x000fe40000011617 */
[----:B------:R-:W-:-:S04]  /*5dd0*/  SEL R2, RZ, 0x1, !P0 ;  /* 0x00000001ff027807 */ /* 0x000fc80004000000 */
[----:B------:R-:W-:-:S04]  /*5de0*/  LOP3.LUT R2, R2, 0x1, R3, 0xf8, !PT ;  /* 0x0000000102027812 */ /* 0x000fc800078ef803 */
[----:B------:R-:W-:-:S04]  /*5df0*/  LOP3.LUT R2, R2, R23, RZ, 0xc0, !PT ;  /* 0x0000001702027212 */ /* 0x000fc800078ec0ff */
[----:B------:R-:W-:-:S04]  /*5e00*/  IADD3 R3, PT, PT, R3, R2, RZ ;  /* 0x0000000203037210 */ /* 0x000fc80007ffe0ff */
[----:B------:R-:W-:Y:S01]  /*5e10*/  LOP3.LUT R0, R3, R0, RZ, 0xfc, !PT ;  /* 0x0000000003007212 */ /* 0x000fe200078efcff */
[----:B------:R-:W-:Y:S06]  /*5e20*/  BRA `(.L_x_83) ;  /* 0x0000000000107947 */ /* 0x000fec0003800000 */
.L_x_82:
[----:B------:R-:W-:-:S04]  /*5e30*/  LOP3.LUT R0, R0, 0x80000000, RZ, 0xc0, !PT ;  /* 0x8000000000007812 */ /* 0x000fc800078ec0ff */
[----:B------:R-:W-:Y:S01]  /*5e40*/  LOP3.LUT R0, R0, 0x7f800000, RZ, 0xfc, !PT ;  /* 0x7f80000000007812 */ /* 0x000fe200078efcff */
[----:B------:R-:W-:Y:S06]  /*5e50*/  BRA `(.L_x_83) ;  /* 0x0000000000047947 */ /* 0x000fec0003800000 */
.L_x_81:
[----:B------:R-:W-:-:S07]  /*5e60*/  LEA R0, R23, R0, 0x17 ;  /* 0x0000000017007211 */ /* 0x000fce00078eb8ff */
.L_x_83:
[----:B------:R-:W-:Y:S05]  /*5e70*/  BSYNC.RECONVERGENT B1 ;  /* 0x0000000000017941 */ /* 0x000fea0003800200 */
.L_x_80:
[----:B------:R-:W-:Y:S05]  /*5e80*/  BRA `(.L_x_84) ;  /* 0x0000000000207947 */ /* 0x000fea0003800000 */
.L_x_79:
[----:B------:R-:W-:-:S04]  /*5e90*/  LOP3.LUT R0, R0, 0x80000000, R3, 0x48, !PT ;  /* 0x8000000000007812 */ /* 0x000fc800078e4803 */
[----:B------:R-:W-:Y:S01]  /*5ea0*/  LOP3.LUT R0, R0, 0x7f800000, RZ, 0xfc, !PT ;  /* 0x7f80000000007812 */ /* 0x000fe200078efcff */
[----:B------:R-:W-:Y:S06]  /*5eb0*/  BRA `(.L_x_84) ;  /* 0x0000000000147947 */ /* 0x000fec0003800000 */
.L_x_78:
[----:B------:R-:W-:Y:S01]  /*5ec0*/  LOP3.LUT R0, R0, 0x80000000, R3, 0x48, !PT ;  /* 0x8000000000007812 */ /* 0x000fe200078e4803 */
[----:B------:R-:W-:Y:S06]  /*5ed0*/  BRA `(.L_x_84) ;  /* 0x00000000000c7947 */ /* 0x000fec0003800000 */
.L_x_77:
[----:B------:R-:W0:Y:S01]  /*5ee0*/  MUFU.RSQ R0, -QNAN ;  /* 0xffc0000000007908 */ /* 0x000e220000001400 */
[----:B------:R-:W-:Y:S05]  /*5ef0*/  BRA `(.L_x_84) ;  /* 0x0000000000047947 */ /* 0x000fea0003800000 */
.L_x_76:
[----:B------:R-:W-:-:S07]  /*5f00*/  FADD.FTZ R0, R3, R0 ;  /* 0x0000000003007221 */ /* 0x000fce0000010000 */
.L_x_84:
[----:B------:R-:W-:Y:S05]  /*5f10*/  BSYNC.RECONVERGENT B0 ;  /* 0x0000000000007941 */ /* 0x000fea0003800200 */
.L_x_74:
[----:B------:R-:W-:-:S04]  /*5f20*/  HFMA2 R25, -RZ, RZ, 0, 0 ;  /* 0x00000000ff197431 */ /* 0x000fc800000001ff */
[----:B0-----:R-:W-:Y:S05]  /*5f30*/  RET.REL.NODEC R24 `(_Z14gpuRegionLayerPKfPfS1_jjjjjjS0_) ;  /* 0xffffffa018307950 */ /* 0x001fea0003c3ffff */
.L_x_85:
[----:B------:R-:W-:-:S00]  /*5f40*/  BRA `(.L_x_85) ;  /* 0xfffffffc00fc7947 */ /* 0x000fc0000383ffff */
[----:B------:R-:W-:-:S00]  /*5f50*/  NOP ;  /* 0x0000000000007918 */ /* 0x000fc00000000000 */
        /* <DEDUP_REMOVED lines=10> */
.L_x_87:


//--------------------- .nv.shared.reserved.0     --------------------------
	.section	.nv.shared.reserved.0,"aw",@nobits
	.weak		__nv_reservedSMEM_offset_0_alias
	.size		__nv_reservedSMEM_offset_0_alias, 0, 64
	.other		__nv_reservedSMEM_offset_0_alias,@"STO_CUDA_RESERVED_SHARED STV_DEFAULT"
__nv_reservedSMEM_offset_0_alias:
	.zero		0
	.zero		64


//--------------------- .nv.constant0._Z14gpuRegionLayerPKfPfS1_jjjjjjS0_ --------------------------
	.section	.nv.constant0._Z14gpuRegionLayerPKfPfS1_jjjjjjS0_,"a",@progbits
	.sectionflags	@""
	.align	4
.nv.constant0._Z14gpuRegionLayerPKfPfS1_jjjjjjS0_:
	.zero		952


//--------------------- SYMBOLS --------------------------

	.type		.nv.reservedSmem.offset0,@object
	.size		.nv.reservedSmem.offset0,0x4
